	.headerflags	@"EF_CUDA_TEXMODE_UNIFIED EF_CUDA_64BIT_ADDRESS EF_CUDA_ACCELERATORS EF_CUDA_SM90 EF_CUDA_VIRTUAL_SM(EF_CUDA_SM90)"
	.elftype	@"ET_EXEC"


//--------------------- .nv.info                  --------------------------
	.section	.nv.info,"",@"SHT_CUDA_INFO"
	.align	4


	//----- nvinfo : EIATTR_REGCOUNT
	.align		4
        /*0000*/ 	.byte	0x04, 0x2f
        /*0002*/ 	.short	(.L_1 - .L_0)
	.align		4
.L_0:
        /*0004*/ 	.word	index@(_fwd_kernel)
        /*0008*/ 	.word	0x000000fe


	//----- nvinfo : EIATTR_MIN_STACK_SIZE
	.align		4
.L_1:
        /*000c*/ 	.byte	0x04, 0x12
        /*000e*/ 	.short	(.L_3 - .L_2)
	.align		4
.L_2:
        /*0010*/ 	.word	index@(_fwd_kernel)
        /*0014*/ 	.word	0x00000000


	//----- nvinfo : EIATTR_FRAME_SIZE
	.align		4
.L_3:
        /*0018*/ 	.byte	0x04, 0x11
        /*001a*/ 	.short	(.L_5 - .L_4)
	.align		4
.L_4:
        /*001c*/ 	.word	index@(_fwd_kernel)
        /*0020*/ 	.word	0x00000000


	//----- nvinfo : EIATTR_MIN_STACK_SIZE
	.align		4
.L_5:
        /*0024*/ 	.byte	0x04, 0x12
        /*0026*/ 	.short	(.L_7 - .L_6)
	.align		4
.L_6:
        /*0028*/ 	.word	index@(_fwd_kernel)
        /*002c*/ 	.word	0x00000000
.L_7:


//--------------------- .nv.info._fwd_kernel      --------------------------
	.section	.nv.info._fwd_kernel,"",@"SHT_CUDA_INFO"
	.sectionflags	@""
	.align	4


	//----- nvinfo : EIATTR_CUDA_API_VERSION
	.align		4
        /*0000*/ 	.byte	0x04, 0x37
        /*0002*/ 	.short	(.L_9 - .L_8)
.L_8:
        /*0004*/ 	.word	0x0000007c


	//----- nvinfo : EIATTR_KPARAM_INFO
	.align		4
.L_9:
        /*0008*/ 	.byte	0x04, 0x17
        /*000a*/ 	.short	(.L_11 - .L_10)
.L_10:
        /*000c*/ 	.word	0x00000000
        /*0010*/ 	.short	0x001a
        /*0012*/ 	.short	0x0098
        /*0014*/ 	.byte	0x00, 0xf0, 0x11, 0x00


	//----- nvinfo : EIATTR_KPARAM_INFO
	.align		4
.L_11:
        /*0018*/ 	.byte	0x04, 0x17
        /*001a*/ 	.short	(.L_13 - .L_12)
.L_12:
        /*001c*/ 	.word	0x00000000
        /*0020*/ 	.short	0x0019
        /*0022*/ 	.short	0x0094
        /*0024*/ 	.byte	0x00, 0xf0, 0x11, 0x00


	//----- nvinfo : EIATTR_KPARAM_INFO
	.align		4
.L_13:
        /*0028*/ 	.byte	0x04, 0x17
        /*002a*/ 	.short	(.L_15 - .L_14)
.L_14:
        /*002c*/ 	.word	0x00000000
        /*0030*/ 	.short	0x0018
        /*0032*/ 	.short	0x0090
        /*0034*/ 	.byte	0x00, 0xf0, 0x11, 0x00


	//----- nvinfo : EIATTR_KPARAM_INFO
	.align		4
.L_15:
        /*0038*/ 	.byte	0x04, 0x17
        /*003a*/ 	.short	(.L_17 - .L_16)
.L_16:
        /*003c*/ 	.word	0x00000000
        /*0040*/ 	.short	0x0017
        /*0042*/ 	.short	0x008c
        /*0044*/ 	.byte	0x00, 0xf0, 0x11, 0x00


	//----- nvinfo : EIATTR_KPARAM_INFO
	.align		4
.L_17:
        /*0048*/ 	.byte	0x04, 0x17
        /*004a*/ 	.short	(.L_19 - .L_18)
.L_18:
        /*004c*/ 	.word	0x00000000
        /*0050*/ 	.short	0x0016
        /*0052*/ 	.short	0x0088
        /*0054*/ 	.byte	0x00, 0xf0, 0x11, 0x00


	//----- nvinfo : EIATTR_KPARAM_INFO
	.align		4
.L_19:
        /*0058*/ 	.byte	0x04, 0x17
        /*005a*/ 	.short	(.L_21 - .L_20)
.L_20:
        /*005c*/ 	.word	0x00000000
        /*0060*/ 	.short	0x0015
        /*0062*/ 	.short	0x0084
        /*0064*/ 	.byte	0x00, 0xf0, 0x11, 0x00


	//----- nvinfo : EIATTR_KPARAM_INFO
	.align		4
.L_21:
        /*0068*/ 	.byte	0x04, 0x17
        /*006a*/ 	.short	(.L_23 - .L_22)
.L_22:
        /*006c*/ 	.word	0x00000000
        /*0070*/ 	.short	0x0014
        /*0072*/ 	.short	0x0080
        /*0074*/ 	.byte	0x00, 0xf0, 0x11, 0x00


	//----- nvinfo : EIATTR_KPARAM_INFO
	.align		4
.L_23:
        /*0078*/ 	.byte	0x04, 0x17
        /*007a*/ 	.short	(.L_25 - .L_24)
.L_24:
        /*007c*/ 	.word	0x00000000
        /*0080*/ 	.short	0x0013
        /*0082*/ 	.short	0x007c
        /*0084*/ 	.byte	0x00, 0xf0, 0x11, 0x00


	//----- nvinfo : EIATTR_KPARAM_INFO
	.align		4
.L_25:
        /*0088*/ 	.byte	0x04, 0x17
        /*008a*/ 	.short	(.L_27 - .L_26)
.L_26:
        /*008c*/ 	.word	0x00000000
        /*0090*/ 	.short	0x0012
        /*0092*/ 	.short	0x0078
        /*0094*/ 	.byte	0x00, 0xf0, 0x11, 0x00


	//----- nvinfo : EIATTR_KPARAM_INFO
	.align		4
.L_27:
        /*0098*/ 	.byte	0x04, 0x17
        /*009a*/ 	.short	(.L_29 - .L_28)
.L_28:
        /*009c*/ 	.word	0x00000000
        /*00a0*/ 	.short	0x0011
        /*00a2*/ 	.short	0x0074
        /*00a4*/ 	.byte	0x00, 0xf0, 0x11, 0x00


	//----- nvinfo : EIATTR_KPARAM_INFO
	.align		4
.L_29:
        /*00a8*/ 	.byte	0x04, 0x17
        /*00aa*/ 	.short	(.L_31 - .L_30)
.L_30:
        /*00ac*/ 	.word	0x00000000
        /*00b0*/ 	.short	0x0010
        /*00b2*/ 	.short	0x0070
        /*00b4*/ 	.byte	0x00, 0xf0, 0x11, 0x00


	//----- nvinfo : EIATTR_KPARAM_INFO
	.align		4
.L_31:
        /*00b8*/ 	.byte	0x04, 0x17
        /*00ba*/ 	.short	(.L_33 - .L_32)
.L_32:
        /*00bc*/ 	.word	0x00000000
        /*00c0*/ 	.short	0x000f
        /*00c2*/ 	.short	0x006c
        /*00c4*/ 	.byte	0x00, 0xf0, 0x11, 0x00


	//----- nvinfo : EIATTR_KPARAM_INFO
	.align		4
.L_33:
        /*00c8*/ 	.byte	0x04, 0x17
        /*00ca*/ 	.short	(.L_35 - .L_34)
.L_34:
        /*00cc*/ 	.word	0x00000000
        /*00d0*/ 	.short	0x000e
        /*00d2*/ 	.short	0x0068
        /*00d4*/ 	.byte	0x00, 0xf0, 0x11, 0x00


	//----- nvinfo : EIATTR_KPARAM_INFO
	.align		4
.L_35:
        /*00d8*/ 	.byte	0x04, 0x17
        /*00da*/ 	.short	(.L_37 - .L_36)
.L_36:
        /*00dc*/ 	.word	0x00000000
        /*00e0*/ 	.short	0x000d
        /*00e2*/ 	.short	0x0064
        /*00e4*/ 	.byte	0x00, 0xf0, 0x11, 0x00


	//----- nvinfo : EIATTR_KPARAM_INFO
	.align		4
.L_37:
        /*00e8*/ 	.byte	0x04, 0x17
        /*00ea*/ 	.short	(.L_39 - .L_38)
.L_38:
        /*00ec*/ 	.word	0x00000000
        /*00f0*/ 	.short	0x000c
        /*00f2*/ 	.short	0x0060
        /*00f4*/ 	.byte	0x00, 0xf0, 0x11, 0x00


	//----- nvinfo : EIATTR_KPARAM_INFO
	.align		4
.L_39:
        /*00f8*/ 	.byte	0x04, 0x17
        /*00fa*/ 	.short	(.L_41 - .L_40)
.L_40:
        /*00fc*/ 	.word	0x00000000
        /*0100*/ 	.short	0x000b
        /*0102*/ 	.short	0x0058
        /*0104*/ 	.byte	0x00, 0xf4, 0x21, 0x00


	//----- nvinfo : EIATTR_KPARAM_INFO
	.align		4
.L_41:
        /*0108*/ 	.byte	0x04, 0x17
        /*010a*/ 	.short	(.L_43 - .L_42)
.L_42:
        /*010c*/ 	.word	0x00000000
        /*0110*/ 	.short	0x000a
        /*0112*/ 	.short	0x0050
        /*0114*/ 	.byte	0x00, 0xf4, 0x21, 0x00


	//----- nvinfo : EIATTR_KPARAM_INFO
	.align		4
.L_43:
        /*0118*/ 	.byte	0x04, 0x17
        /*011a*/ 	.short	(.L_45 - .L_44)
.L_44:
        /*011c*/ 	.word	0x00000000
        /*0120*/ 	.short	0x0009
        /*0122*/ 	.short	0x0048
        /*0124*/ 	.byte	0x00, 0xf4, 0x21, 0x00


	//----- nvinfo : EIATTR_KPARAM_INFO
	.align		4
.L_45:
        /*0128*/ 	.byte	0x04, 0x17
        /*012a*/ 	.short	(.L_47 - .L_46)
.L_46:
        /*012c*/ 	.word	0x00000000
        /*0130*/ 	.short	0x0008
        /*0132*/ 	.short	0x0040
        /*0134*/ 	.byte	0x00, 0xf4, 0x21, 0x00


	//----- nvinfo : EIATTR_KPARAM_INFO
	.align		4
.L_47:
        /*0138*/ 	.byte	0x04, 0x17
        /*013a*/ 	.short	(.L_49 - .L_48)
.L_48:
        /*013c*/ 	.word	0x00000000
        /*0140*/ 	.short	0x0007
        /*0142*/ 	.short	0x0038
        /*0144*/ 	.byte	0x00, 0xf4, 0x21, 0x00


	//----- nvinfo : EIATTR_KPARAM_INFO
	.align		4
.L_49:
        /*0148*/ 	.byte	0x04, 0x17
        /*014a*/ 	.short	(.L_51 - .L_50)
.L_50:
        /*014c*/ 	.word	0x00000000
        /*0150*/ 	.short	0x0006
        /*0152*/ 	.short	0x0030
        /*0154*/ 	.byte	0x00, 0xf0, 0x11, 0x00


	//----- nvinfo : EIATTR_KPARAM_INFO
	.align		4
.L_51:
        /*0158*/ 	.byte	0x04, 0x17
        /*015a*/ 	.short	(.L_53 - .L_52)
.L_52:
        /*015c*/ 	.word	0x00000000
        /*0160*/ 	.short	0x0005
        /*0162*/ 	.short	0x0028
        /*0164*/ 	.byte	0x00, 0xf4, 0x21, 0x00


	//----- nvinfo : EIATTR_KPARAM_INFO
	.align		4
.L_53:
        /*0168*/ 	.byte	0x04, 0x17
        /*016a*/ 	.short	(.L_55 - .L_54)
.L_54:
        /*016c*/ 	.word	0x00000000
        /*0170*/ 	.short	0x0004
        /*0172*/ 	.short	0x0020
        /*0174*/ 	.byte	0x00, 0xf4, 0x21, 0x00


	//----- nvinfo : EIATTR_KPARAM_INFO
	.align		4
.L_55:
        /*0178*/ 	.byte	0x04, 0x17
        /*017a*/ 	.short	(.L_57 - .L_56)
.L_56:
        /*017c*/ 	.word	0x00000000
        /*0180*/ 	.short	0x0003
        /*0182*/ 	.short	0x0018
        /*0184*/ 	.byte	0x00, 0xf4, 0x21, 0x00


	//----- nvinfo : EIATTR_KPARAM_INFO
	.align		4
.L_57:
        /*0188*/ 	.byte	0x04, 0x17
        /*018a*/ 	.short	(.L_59 - .L_58)
.L_58:
        /*018c*/ 	.word	0x00000000
        /*0190*/ 	.short	0x0002
        /*0192*/ 	.short	0x0010
        /*0194*/ 	.byte	0x00, 0xf4, 0x21, 0x00


	//----- nvinfo : EIATTR_KPARAM_INFO
	.align		4
.L_59:
        /*0198*/ 	.byte	0x04, 0x17
        /*019a*/ 	.short	(.L_61 - .L_60)
.L_60:
        /*019c*/ 	.word	0x00000000
        /*01a0*/ 	.short	0x0001
        /*01a2*/ 	.short	0x0008
        /*01a4*/ 	.byte	0x00, 0xf4, 0x21, 0x00


	//----- nvinfo : EIATTR_KPARAM_INFO
	.align		4
.L_61:
        /*01a8*/ 	.byte	0x04, 0x17
        /*01aa*/ 	.short	(.L_63 - .L_62)
.L_62:
        /*01ac*/ 	.word	0x00000000
        /*01b0*/ 	.short	0x0000
        /*01b2*/ 	.short	0x0000
        /*01b4*/ 	.byte	0x00, 0xf4, 0x21, 0x00


	//----- nvinfo : EIATTR_SPARSE_MMA_MASK
	.align		4
.L_63:
        /*01b8*/ 	.byte	0x03, 0x50
        /*01ba*/ 	.short	0x0000


	//----- nvinfo : EIATTR_MAXREG_COUNT
	.align		4
        /*01bc*/ 	.byte	0x03, 0x1b
        /*01be*/ 	.short	0x00ff


	//----- nvinfo : EIATTR_COOP_GROUP_MASK_REGIDS
	.align		4
        /*01c0*/ 	.byte	0x04, 0x29
        /*01c2*/ 	.short	(.L_65 - .L_64)


	//   ....[0]....
.L_64:
        /*01c4*/ 	.word	0xffffffff


	//   ....[1]....
        /*01c8*/ 	.word	0xffffffff


	//   ....[2]....
        /*01cc*/ 	.word	0xffffffff


	//   ....[3]....
        /*01d0*/ 	.word	0xffffffff


	//   ....[4]....
        /*01d4*/ 	.word	0xffffffff


	//   ....[5]....
        /*01d8*/ 	.word	0xffffffff


	//   ....[6]....
        /*01dc*/ 	.word	0xffffffff


	//   ....[7]....
        /*01e0*/ 	.word	0xffffffff


	//   ....[8]....
        /*01e4*/ 	.word	0xffffffff


	//   ....[9]....
        /*01e8*/ 	.word	0xffffffff


	//   ....[10]....
        /*01ec*/ 	.word	0xffffffff


	//   ....[11]....
        /*01f0*/ 	.word	0xffffffff


	//   ....[12]....
        /*01f4*/ 	.word	0xffffffff


	//   ....[13]....
        /*01f8*/ 	.word	0xffffffff


	//   ....[14]....
        /*01fc*/ 	.word	0xffffffff


	//   ....[15]....
        /*0200*/ 	.word	0xffffffff


	//   ....[16]....
        /*0204*/ 	.word	0xffffffff


	//   ....[17]....
        /*0208*/ 	.word	0xffffffff


	//   ....[18]....
        /*020c*/ 	.word	0xffffffff


	//   ....[19]....
        /*0210*/ 	.word	0xffffffff


	//   ....[20]....
        /*0214*/ 	.word	0xffffffff


	//   ....[21]....
        /*0218*/ 	.word	0xffffffff


	//   ....[22]....
        /*021c*/ 	.word	0xffffffff


	//   ....[23]....
        /*0220*/ 	.word	0xffffffff


	//   ....[24]....
        /*0224*/ 	.word	0xffffffff


	//   ....[25]....
        /*0228*/ 	.word	0xffffffff


	//   ....[26]....
        /*022c*/ 	.word	0xffffffff


	//   ....[27]....
        /*0230*/ 	.word	0xffffffff


	//   ....[28]....
        /*0234*/ 	.word	0xffffffff


	//   ....[29]....
        /*0238*/ 	.word	0xffffffff


	//   ....[30]....
        /*023c*/ 	.word	0xffffffff


	//   ....[31]....
        /*0240*/ 	.word	0xffffffff


	//   ....[32]....
        /*0244*/ 	.word	0xffffffff


	//   ....[33]....
        /*0248*/ 	.word	0xffffffff


	//   ....[34]....
        /*024c*/ 	.word	0xffffffff


	//   ....[35]....
        /*0250*/ 	.word	0xffffffff


	//   ....[36]....
        /*0254*/ 	.word	0xffffffff


	//   ....[37]....
        /*0258*/ 	.word	0xffffffff


	//   ....[38]....
        /*025c*/ 	.word	0xffffffff


	//   ....[39]....
        /*0260*/ 	.word	0xffffffff


	//   ....[40]....
        /*0264*/ 	.word	0xffffffff


	//   ....[41]....
        /*0268*/ 	.word	0xffffffff


	//   ....[42]....
        /*026c*/ 	.word	0xffffffff


	//   ....[43]....
        /*0270*/ 	.word	0xffffffff


	//   ....[44]....
        /*0274*/ 	.word	0xffffffff


	//   ....[45]....
        /*0278*/ 	.word	0xffffffff


	//   ....[46]....
        /*027c*/ 	.word	0xffffffff


	//   ....[47]....
        /*0280*/ 	.word	0xffffffff


	//   ....[48]....
        /*0284*/ 	.word	0xffffffff


	//   ....[49]....
        /*0288*/ 	.word	0xffffffff


	//   ....[50]....
        /*028c*/ 	.word	0xffffffff


	//   ....[51]....
        /*0290*/ 	.word	0xffffffff


	//   ....[52]....
        /*0294*/ 	.word	0xffffffff


	//   ....[53]....
        /*0298*/ 	.word	0xffffffff


	//   ....[54]....
        /*029c*/ 	.word	0xffffffff


	//   ....[55]....
        /*02a0*/ 	.word	0xffffffff


	//   ....[56]....
        /*02a4*/ 	.word	0xffffffff


	//   ....[57]....
        /*02a8*/ 	.word	0xffffffff


	//   ....[58]....
        /*02ac*/ 	.word	0xffffffff


	//   ....[59]....
        /*02b0*/ 	.word	0xffffffff


	//   ....[60]....
        /*02b4*/ 	.word	0xffffffff


	//   ....[61]....
        /*02b8*/ 	.word	0xffffffff


	//   ....[62]....
        /*02bc*/ 	.word	0xffffffff


	//   ....[63]....
        /*02c0*/ 	.word	0xffffffff


	//   ....[64]....
        /*02c4*/ 	.word	0xffffffff


	//   ....[65]....
        /*02c8*/ 	.word	0xffffffff


	//   ....[66]....
        /*02cc*/ 	.word	0xffffffff


	//   ....[67]....
        /*02d0*/ 	.word	0xffffffff


	//   ....[68]....
        /*02d4*/ 	.word	0xffffffff


	//   ....[69]....
        /*02d8*/ 	.word	0xffffffff


	//   ....[70]....
        /*02dc*/ 	.word	0xffffffff


	//   ....[71]....
        /*02e0*/ 	.word	0xffffffff


	//   ....[72]....
        /*02e4*/ 	.word	0xffffffff


	//   ....[73]....
        /*02e8*/ 	.word	0xffffffff


	//   ....[74]....
        /*02ec*/ 	.word	0xffffffff


	//   ....[75]....
        /*02f0*/ 	.word	0xffffffff


	//   ....[76]....
        /*02f4*/ 	.word	0xffffffff


	//   ....[77]....
        /*02f8*/ 	.word	0xffffffff


	//   ....[78]....
        /*02fc*/ 	.word	0xffffffff


	//   ....[79]....
        /*0300*/ 	.word	0xffffffff


	//   ....[80]....
        /*0304*/ 	.word	0xffffffff


	//   ....[81]....
        /*0308*/ 	.word	0xffffffff


	//   ....[82]....
        /*030c*/ 	.word	0xffffffff


	//   ....[83]....
        /*0310*/ 	.word	0xffffffff


	//   ....[84]....
        /*0314*/ 	.word	0xffffffff


	//   ....[85]....
        /*0318*/ 	.word	0xffffffff


	//   ....[86]....
        /*031c*/ 	.word	0xffffffff


	//   ....[87]....
        /*0320*/ 	.word	0xffffffff


	//   ....[88]....
        /*0324*/ 	.word	0xffffffff


	//   ....[89]....
        /*0328*/ 	.word	0xffffffff


	//   ....[90]....
        /*032c*/ 	.word	0xffffffff


	//   ....[91]....
        /*0330*/ 	.word	0xffffffff


	//   ....[92]....
        /*0334*/ 	.word	0xffffffff


	//   ....[93]....
        /*0338*/ 	.word	0xffffffff


	//   ....[94]....
        /*033c*/ 	.word	0xffffffff


	//   ....[95]....
        /*0340*/ 	.word	0xffffffff


	//   ....[96]....
        /*0344*/ 	.word	0xffffffff


	//   ....[97]....
        /*0348*/ 	.word	0xffffffff


	//   ....[98]....
        /*034c*/ 	.word	0xffffffff


	//   ....[99]....
        /*0350*/ 	.word	0xffffffff


	//   ....[100]....
        /*0354*/ 	.word	0xffffffff


	//   ....[101]....
        /*0358*/ 	.word	0xffffffff


	//----- nvinfo : EIATTR_COOP_GROUP_INSTR_OFFSETS
	.align		4
.L_65:
        /*035c*/ 	.byte	0x04, 0x28
        /*035e*/ 	.short	(.L_67 - .L_66)


	//   ....[0]....
.L_66:
        /*0360*/ 	.word	0x00001680


	//   ....[1]....
        /*0364*/ 	.word	0x000019e0


	//   ....[2]....
        /*0368*/ 	.word	0x00001a10


	//   ....[3]....
        /*036c*/ 	.word	0x00001b40


	//   ....[4]....
        /*0370*/ 	.word	0x00001bb0


	//   ....[5]....
        /*0374*/ 	.word	0x00001e20


	//   ....[6]....
        /*0378*/ 	.word	0x00001e90


	//   ....[7]....
        /*037c*/ 	.word	0x00001fd0


	//   ....[8]....
        /*0380*/ 	.word	0x00002040


	//   ....[9]....
        /*0384*/ 	.word	0x00002350


	//   ....[10]....
        /*0388*/ 	.word	0x00002520


	//   ....[11]....
        /*038c*/ 	.word	0x00002530


	//   ....[12]....
        /*0390*/ 	.word	0x00002540


	//   ....[13]....
        /*0394*/ 	.word	0x00002790


	//   ....[14]....
        /*0398*/ 	.word	0x00002990


	//   ....[15]....
        /*039c*/ 	.word	0x000029d0


	//   ....[16]....
        /*03a0*/ 	.word	0x00002a10


	//   ....[17]....
        /*03a4*/ 	.word	0x000031c0


	//   ....[18]....
        /*03a8*/ 	.word	0x00003520


	//   ....[19]....
        /*03ac*/ 	.word	0x00003540


	//   ....[20]....
        /*03b0*/ 	.word	0x00003670


	//   ....[21]....
        /*03b4*/ 	.word	0x000036c0


	//   ....[22]....
        /*03b8*/ 	.word	0x00003920


	//   ....[23]....
        /*03bc*/ 	.word	0x00003980


	//   ....[24]....
        /*03c0*/ 	.word	0x00003b20


	//   ....[25]....
        /*03c4*/ 	.word	0x00003b80


	//   ....[26]....
        /*03c8*/ 	.word	0x00003d70


	//   ....[27]....
        /*03cc*/ 	.word	0x00003e00


	//   ....[28]....
        /*03d0*/ 	.word	0x00003e60


	//   ....[29]....
        /*03d4*/ 	.word	0x00003e80


	//   ....[30]....
        /*03d8*/ 	.word	0x00003f00


	//   ....[31]....
        /*03dc*/ 	.word	0x00003f30


	//   ....[32]....
        /*03e0*/ 	.word	0x00003f70


	//   ....[33]....
        /*03e4*/ 	.word	0x00004000


	//   ....[34]....
        /*03e8*/ 	.word	0x00004c20


	//   ....[35]....
        /*03ec*/ 	.word	0x00004f90


	//   ....[36]....
        /*03f0*/ 	.word	0x00004fc0


	//   ....[37]....
        /*03f4*/ 	.word	0x000050f0


	//   ....[38]....
        /*03f8*/ 	.word	0x00005150


	//   ....[39]....
        /*03fc*/ 	.word	0x000053c0


	//   ....[40]....
        /*0400*/ 	.word	0x00005450


	//   ....[41]....
        /*0404*/ 	.word	0x00005570


	//   ....[42]....
        /*0408*/ 	.word	0x000055c0


	//   ....[43]....
        /*040c*/ 	.word	0x00005840


	//   ....[44]....
        /*0410*/ 	.word	0x000058b0


	//   ....[45]....
        /*0414*/ 	.word	0x00005b30


	//   ....[46]....
        /*0418*/ 	.word	0x00005c80


	//   ....[47]....
        /*041c*/ 	.word	0x00005cc0


	//   ....[48]....
        /*0420*/ 	.word	0x00005dc0


	//   ....[49]....
        /*0424*/ 	.word	0x00005ef0


	//   ....[50]....
        /*0428*/ 	.word	0x00005f10


	//   ....[51]....
        /*042c*/ 	.word	0x000066e0


	//   ....[52]....
        /*0430*/ 	.word	0x00006a20


	//   ....[53]....
        /*0434*/ 	.word	0x00006a50


	//   ....[54]....
        /*0438*/ 	.word	0x00006b90


	//   ....[55]....
        /*043c*/ 	.word	0x00006bf0


	//   ....[56]....
        /*0440*/ 	.word	0x00006e30


	//   ....[57]....
        /*0444*/ 	.word	0x00006ea0


	//   ....[58]....
        /*0448*/ 	.word	0x00007020


	//   ....[59]....
        /*044c*/ 	.word	0x000070a0


	//   ....[60]....
        /*0450*/ 	.word	0x000071f0


	//   ....[61]....
        /*0454*/ 	.word	0x00007260


	//   ....[62]....
        /*0458*/ 	.word	0x000072f0


	//   ....[63]....
        /*045c*/ 	.word	0x00007350


	//   ....[64]....
        /*0460*/ 	.word	0x000073e0


	//   ....[65]....
        /*0464*/ 	.word	0x00007440


	//   ....[66]....
        /*0468*/ 	.word	0x000074d0


	//   ....[67]....
        /*046c*/ 	.word	0x00007560


	//   ....[68]....
        /*0470*/ 	.word	0x000084a0


	//   ....[69]....
        /*0474*/ 	.word	0x000088d0


	//   ....[70]....
        /*0478*/ 	.word	0x00008900


	//   ....[71]....
        /*047c*/ 	.word	0x00008a30


	//   ....[72]....
        /*0480*/ 	.word	0x00008ab0


	//   ....[73]....
        /*0484*/ 	.word	0x00008d10


	//   ....[74]....
        /*0488*/ 	.word	0x00008d80


	//   ....[75]....
        /*048c*/ 	.word	0x00008ef0


	//   ....[76]....
        /*0490*/ 	.word	0x00008f50


	//   ....[77]....
        /*0494*/ 	.word	0x00009180


	//   ....[78]....
        /*0498*/ 	.word	0x000091e0


	//   ....[79]....
        /*049c*/ 	.word	0x00009260


	//   ....[80]....
        /*04a0*/ 	.word	0x000092e0


	//   ....[81]....
        /*04a4*/ 	.word	0x000092f0


	//   ....[82]....
        /*04a8*/ 	.word	0x00009330


	//   ....[83]....
        /*04ac*/ 	.word	0x000093c0


	//   ....[84]....
        /*04b0*/ 	.word	0x00009400


	//   ....[85]....
        /*04b4*/ 	.word	0x0000ae40


	//   ....[86]....
        /*04b8*/ 	.word	0x0000cf40


	//   ....[87]....
        /*04bc*/ 	.word	0x0000cf60


	//   ....[88]....
        /*04c0*/ 	.word	0x0000d2d0


	//   ....[89]....
        /*04c4*/ 	.word	0x0000d2f0


	//   ....[90]....
        /*04c8*/ 	.word	0x0000dd90


	//   ....[91]....
        /*04cc*/ 	.word	0x0000ddf0


	//   ....[92]....
        /*04d0*/ 	.word	0x0000e0e0


	//   ....[93]....
        /*04d4*/ 	.word	0x0000e160


	//   ....[94]....
        /*04d8*/ 	.word	0x0000f8a0


	//   ....[95]....
        /*04dc*/ 	.word	0x0000f8b0


	//   ....[96]....
        /*04e0*/ 	.word	0x0000f8d0


	//   ....[97]....
        /*04e4*/ 	.word	0x0000f8e0


	//   ....[98]....
        /*04e8*/ 	.word	0x0000f940


	//   ....[99]....
        /*04ec*/ 	.word	0x0000f950


	//   ....[100]....
        /*04f0*/ 	.word	0x0000f960


	//   ....[101]....
        /*04f4*/ 	.word	0x0000f970


	//----- nvinfo : EIATTR_EXIT_INSTR_OFFSETS
	.align		4
.L_67:
        /*04f8*/ 	.byte	0x04, 0x1c
        /*04fa*/ 	.short	(.L_69 - .L_68)


	//   ....[0]....
.L_68:
        /*04fc*/ 	.word	0x00011500


	//   ....[1]....
        /*0500*/ 	.word	0x00011540


	//----- nvinfo : EIATTR_REQNTID
	.align		4
.L_69:
        /*0504*/ 	.byte	0x04, 0x10
        /*0506*/ 	.short	(.L_71 - .L_70)
.L_70:
        /*0508*/ 	.word	0x00000080
        /*050c*/ 	.word	0x00000001
        /*0510*/ 	.word	0x00000001


	//----- nvinfo : EIATTR_CRS_STACK_SIZE
	.align		4
.L_71:
        /*0514*/ 	.byte	0x04, 0x1e
        /*0516*/ 	.short	(.L_73 - .L_72)
.L_72:
        /*0518*/ 	.word	0x00000000


	//----- nvinfo : EIATTR_CBANK_PARAM_SIZE
	.align		4
.L_73:
        /*051c*/ 	.byte	0x03, 0x19
        /*051e*/ 	.short	0x009c


	//----- nvinfo : EIATTR_PARAM_CBANK
	.align		4
        /*0520*/ 	.byte	0x04, 0x0a
        /*0522*/ 	.short	(.L_75 - .L_74)
	.align		4
.L_74:
        /*0524*/ 	.word	index@(.nv.constant0._fwd_kernel)
        /*0528*/ 	.short	0x0210
        /*052a*/ 	.short	0x009c


	//----- nvinfo : EIATTR_SW_WAR
	.align		4
.L_75:
        /*052c*/ 	.byte	0x04, 0x36
        /*052e*/ 	.short	(.L_77 - .L_76)
.L_76:
        /*0530*/ 	.word	0x00000008
.L_77:


//--------------------- .nv.callgraph             --------------------------
	.section	.nv.callgraph,"",@"SHT_CUDA_CALLGRAPH"
	.align	4
	.sectionentsize	8
	.align		4
        /*0000*/ 	.word	0x00000000
	.align		4
        /*0004*/ 	.word	0xffffffff
	.align		4
        /*0008*/ 	.word	0x00000000
	.align		4
        /*000c*/ 	.word	0xfffffffe
	.align		4
        /*0010*/ 	.word	0x00000000
	.align		4
        /*0014*/ 	.word	0xfffffffd
	.align		4
        /*0018*/ 	.word	0x00000000
	.align		4
        /*001c*/ 	.word	0xfffffffc


//--------------------- .text._fwd_kernel         --------------------------
	.section	.text._fwd_kernel,"ax",@progbits
	.sectionflags	@"SHF_BARRIERS=1"
	.align	128
        .global         _fwd_kernel
        .type           _fwd_kernel,@function
        .size           _fwd_kernel,(.L_x_37 - _fwd_kernel)
        .other          _fwd_kernel,@"STO_CUDA_ENTRY STV_DEFAULT"
_fwd_kernel:
.text._fwd_kernel:
[----:B------:R-:W0:Y:S01]  /*0000*/  LDC R1, c[0x0][0x28] ;  /* 0x00000a00ff017b82 */ /* 0x000e220000000800 */
[----:B------:R-:W1:Y:S07]  /*0010*/  S2R R59, SR_CTAID.X ;  /* 0x00000000003b7919 */ /* 0x000e6e0000002500 */
[----:B------:R-:W1:Y:S01]  /*0020*/  LDC.64 R2, c[0x0][0x258] ;  /* 0x00009600ff027b82 */ /* 0x000e620000000a00 */
[----:B------:R-:W-:Y:S01]  /*0030*/  ULDC.64 UR52, c[0x0][0x208] ;  /* 0x0000820000347ab9 */ /* 0x000fe20000000a00 */
[----:B------:R-:W-:Y:S01]  /*0040*/  ULDC UR4, c[0x0][0x274] ;  /* 0x00009d0000047ab9 */ /* 0x000fe20000000800 */
[----:B------:R-:W2:Y:S01]  /*0050*/  S2R R0, SR_TID.X ;  /* 0x0000000000007919 */ /* 0x000ea20000002100 */
[----:B------:R-:W3:Y:S04]  /*0060*/  S2R R163, SR_CTAID.Z ;  /* 0x0000000000a37919 */ /* 0x000ee80000002700 */
[----:B------:R-:W4:Y:S08]  /*0070*/  S2UR UR5, SR_CTAID.Y ;  /* 0x00000000000579c3 */ /* 0x000f300000002600 */
[----:B------:R-:W4:Y:S08]  /*0080*/  LDC R50, c[0x0][0x278] ;  /* 0x00009e00ff327b82 */ /* 0x000f300000000800 */
[----:B------:R-:W5:Y:S01]  /*0090*/  LDC.64 R52, c[0x0][0x210] ;  /* 0x00008400ff347b82 */ /* 0x000f620000000a00 */
[----:B------:R-:W-:-:S02]  /*00a0*/  CS2R R20, SRZ ;  /* 0x0000000000147805 */ /* 0x000fc4000001ff00 */
[----:B------:R-:W-:Y:S02]  /*00b0*/  CS2R R22, SRZ ;  /* 0x0000000000167805 */ /* 0x000fe4000001ff00 */
[----:B------:R-:W-:Y:S02]  /*00c0*/  CS2R R28, SRZ ;  /* 0x00000000001c7805 */ /* 0x000fe4000001ff00 */
[----:B------:R-:W-:Y:S02]  /*00d0*/  CS2R R30, SRZ ;  /* 0x00000000001e7805 */ /* 0x000fe4000001ff00 */
[----:B------:R-:W-:Y:S02]  /*00e0*/  CS2R R24, SRZ ;  /* 0x0000000000187805 */ /* 0x000fe4000001ff00 */
[----:B------:R-:W-:Y:S01]  /*00f0*/  CS2R R26, SRZ ;  /* 0x00000000001a7805 */ /* 0x000fe2000001ff00 */
[----:B-1----:R-:W-:Y:S01]  /*0100*/  IMAD.WIDE R2, R59, 0x4, R2 ;  /* 0x000000043b027825 */ /* 0x002fe200078e0202 */
[----:B------:R-:W-:-:S02]  /*0110*/  CS2R R32, SRZ ;  /* 0x0000000000207805 */ /* 0x000fc4000001ff00 */
[----:B------:R-:W-:Y:S02]  /*0120*/  CS2R R34, SRZ ;  /* 0x0000000000227805 */ /* 0x000fe4000001ff00 */
[----:B------:R-:W-:Y:S02]  /*0130*/  LOP3.LUT R18, R18, 0xfffffdff, RZ, 0xc0, !PT ;  /* 0xfffffdff12127812 */ /* 0x000fe400078ec0ff */
[----:B------:R-:W-:Y:S01]  /*0140*/  CS2R R36, SRZ ;  /* 0x0000000000247805 */ /* 0x000fe2000001ff00 */
[----:B------:R-:W5:Y:S01]  /*0150*/  LDG.E R164, desc[UR52][R2.64] ;  /* 0x0000003402a47981 */ /* 0x000f62000c1e1900 */
[----:B------:R-:W-:Y:S02]  /*0160*/  CS2R R38, SRZ ;  /* 0x0000000000267805 */ /* 0x000fe4000001ff00 */
[----:B------:R-:W-:Y:S02]  /*0170*/  CS2R R44, SRZ ;  /* 0x00000000002c7805 */ /* 0x000fe4000001ff00 */
[----:B------:R-:W-:Y:S01]  /*0180*/  CS2R R46, SRZ ;  /* 0x00000000002e7805 */ /* 0x000fe2000001ff00 */
[----:B------:R1:W5:Y:S01]  /*0190*/  LDG.E R5, desc[UR52][R2.64+0x4] ;  /* 0x0000043402057981 */ /* 0x000362000c1e1900 */
[----:B--2---:R-:W-:-:S02]  /*01a0*/  SHF.R.U32.HI R14, RZ, 0x3, R0 ;  /* 0x00000003ff0e7819 */ /* 0x004fc40000011600 */
[----:B------:R-:W-:Y:S02]  /*01b0*/  CS2R R40, SRZ ;  /* 0x0000000000287805 */ /* 0x000fe4000001ff00 */
[----:B---3--:R-:W-:Y:S02]  /*01c0*/  SHF.L.U32 R163, R163, 0x7, RZ ;  /* 0x00000007a3a37819 */ /* 0x008fe400000006ff */
[----:B------:R-:W-:Y:S02]  /*01d0*/  CS2R R60, SRZ ;  /* 0x00000000003c7805 */ /* 0x000fe4000001ff00 */
[----:B------:R-:W-:Y:S02]  /*01e0*/  SHF.L.U32 R17, R0, 0x3, RZ ;  /* 0x0000000300117819 */ /* 0x000fe400000006ff */
[----:B------:R-:W-:Y:S02]  /*01f0*/  CS2R R62, SRZ ;  /* 0x00000000003e7805 */ /* 0x000fe4000001ff00 */
[----:B------:R-:W-:Y:S01]  /*0200*/  SGXT.U32 R14, R14, 0x4 ;  /* 0x000000040e0e781a */ /* 0x000fe20000000000 */
[----:B------:R-:W-:Y:S01]  /*0210*/  UMOV UR7, 0x400 ;  /* 0x0000040000077882 */ /* 0x000fe20000000000 */
[----:B------:R-:W-:Y:S01]  /*0220*/  LOP3.LUT R15, R17, 0x38, RZ, 0xc0, !PT ;  /* 0x00000038110f7812 */ /* 0x000fe200078ec0ff */
[----:B------:R-:W2:Y:S01]  /*0230*/  LDC.64 R152, c[0x0][0x298] ;  /* 0x0000a600ff987b82 */ /* 0x000ea20000000a00 */
[----:B------:R-:W-:Y:S01]  /*0240*/  LOP3.LUT R57, R163, R14, RZ, 0xfc, !PT ;  /* 0x0000000ea3397212 */ /* 0x000fe200078efcff */
[----:B------:R-:W-:Y:S01]  /*0250*/  ULDC UR6, c[0x0][0x270] ;  /* 0x00009c0000067ab9 */ /* 0x000fe20000000800 */
[----:B------:R-:W-:Y:S01]  /*0260*/  LOP3.LUT R11, R163, 0x10, R14, 0xfe, !PT ;  /* 0x00000010a30b7812 */ /* 0x000fe200078efe0e */
[----:B----4-:R-:W-:Y:S01]  /*0270*/  IMAD R50, R50, UR5, R15 ;  /* 0x0000000532327c24 */ /* 0x010fe2000f8e020f */
[----:B-1----:R-:W-:-:S02]  /*0280*/  LOP3.LUT R3, R163, 0x20, R14, 0xfe, !PT ;  /* 0x00000020a3037812 */ /* 0x002fc400078efe0e */
[----:B------:R-:W-:Y:S01]  /*0290*/  LOP3.LUT R9, R163, 0x30, R14, 0xfe, !PT ;  /* 0x00000030a3097812 */ /* 0x000fe200078efe0e */
[----:B------:R-:W1:Y:S01]  /*02a0*/  LDC.64 R184, c[0x0][0x238] ;  /* 0x00008e00ffb87b82 */ /* 0x000e620000000a00 */
[----:B------:R-:W-:Y:S02]  /*02b0*/  LOP3.LUT R13, R163, 0x50, R14, 0xfe, !PT ;  /* 0x00000050a30d7812 */ /* 0x000fe400078efe0e */
[----:B------:R-:W-:Y:S02]  /*02c0*/  LOP3.LUT R19, R163, 0x70, R14, 0xfe, !PT ;  /* 0x00000070a3137812 */ /* 0x000fe400078efe0e */
[----:B-----5:R-:W-:Y:S02]  /*02d0*/  IADD3 R12, R164, R57, RZ ;  /* 0x00000039a40c7210 */ /* 0x020fe40007ffe0ff */
[----:B------:R-:W-:Y:S02]  /*02e0*/  IADD3 R10, R164, R3, RZ ;  /* 0x00000003a40a7210 */ /* 0x000fe40007ffe0ff */
[----:B------:R-:W-:-:S02]  /*02f0*/  IADD3 R16, -R164, R5, RZ ;  /* 0x00000005a4107210 */ /* 0x000fc40007ffe1ff */
[----:B------:R-:W-:Y:S01]  /*0300*/  LOP3.LUT R5, R163, 0x40, R14, 0xfe, !PT ;  /* 0x00000040a3057812 */ /* 0x000fe200078efe0e */
[--C-:B------:R-:W-:Y:S01]  /*0310*/  IMAD R7, R10, UR4, R50.reuse ;  /* 0x000000040a077c24 */ /* 0x100fe2000f8e0232 */
[-C--:B------:R-:W-:Y:S02]  /*0320*/  ISETP.GE.AND P0, PT, R57, R16.reuse, PT ;  /* 0x000000103900720c */ /* 0x080fe40003f06270 */
[-C--:B------:R-:W-:Y:S01]  /*0330*/  ISETP.GE.AND P6, PT, R11, R16.reuse, PT ;  /* 0x000000100b00720c */ /* 0x080fe20003fc6270 */
[----:B------:R-:W-:Y:S01]  /*0340*/  IMAD.IADD R11, R164, 0x1, R11 ;  /* 0x00000001a40b7824 */ /* 0x000fe200078e020b */
[-C--:B------:R-:W-:Y:S01]  /*0350*/  ISETP.GE.AND P5, PT, R3, R16.reuse, PT ;  /* 0x000000100300720c */ /* 0x080fe20003fa6270 */
[----:B------:R-:W-:Y:S01]  /*0360*/  IMAD R3, R12, UR4, R50 ;  /* 0x000000040c037c24 */ /* 0x000fe2000f8e0232 */
[----:B------:R-:W-:Y:S01]  /*0370*/  ISETP.GE.AND P3, PT, R5, R16, PT ;  /* 0x000000100500720c */ /* 0x000fe20003f66270 */
[----:B------:R-:W-:Y:S01]  /*0380*/  IMAD.WIDE R6, R7, 0x2, R52 ;  /* 0x0000000207067825 */ /* 0x000fe200078e0234 */
[----:B------:R-:W-:-:S02]  /*0390*/  IADD3 R8, R164, R5, RZ ;  /* 0x00000005a4087210 */ /* 0x000fc40007ffe0ff */
[----:B------:R-:W-:Y:S01]  /*03a0*/  ISETP.GE.AND P4, PT, R9, R16, PT ;  /* 0x000000100900720c */ /* 0x000fe20003f86270 */
[----:B------:R-:W-:Y:S01]  /*03b0*/  IMAD R5, R11, UR4, R50 ;  /* 0x000000040b057c24 */ /* 0x000fe2000f8e0232 */
[----:B------:R-:W-:Y:S01]  /*03c0*/  IADD3 R9, R164, R9, RZ ;  /* 0x00000009a4097210 */ /* 0x000fe20007ffe0ff */
[----:B------:R-:W-:Y:S01]  /*03d0*/  IMAD.WIDE R2, R3, 0x2, R52 ;  /* 0x0000000203027825 */ /* 0x000fe200078e0234 */
[----:B------:R-:W-:-:S03]  /*03e0*/  @P0 LOP3.LUT R18, R18, 0x200, RZ, 0xfc, !PT ;  /* 0x0000020012120812 */ /* 0x000fc600078efcff */
[----:B------:R-:W-:Y:S01]  /*03f0*/  IMAD.WIDE R4, R5, 0x2, R52 ;  /* 0x0000000205047825 */ /* 0x000fe200078e0234 */
[----:B------:R3:W4:Y:S01]  /*0400*/  @!P0 LDG.E.128 R20, desc[UR52][R2.64] ;  /* 0x0000003402148981 */ /* 0x000722000c1e1d00 */
[----:B------:R-:W-:Y:S02]  /*0410*/  ISETP.GE.AND P2, PT, R13, R16, PT ;  /* 0x000000100d00720c */ /* 0x000fe40003f46270 */
[--C-:B------:R-:W-:Y:S01]  /*0420*/  IMAD R49, R8, UR4, R50.reuse ;  /* 0x0000000408317c24 */ /* 0x100fe2000f8e0232 */
[----:B------:R5:W4:Y:S01]  /*0430*/  @!P6 LDG.E.128 R28, desc[UR52][R4.64] ;  /* 0x00000034041ce981 */ /* 0x000b22000c1e1d00 */
[----:B------:R-:W-:Y:S01]  /*0440*/  IMAD R43, R9, UR4, R50 ;  /* 0x00000004092b7c24 */ /* 0x000fe2000f8e0232 */
[----:B------:R-:W-:Y:S01]  /*0450*/  LOP3.LUT R18, R18, 0xfffffeff, RZ, 0xc0, !PT ;  /* 0xfffffeff12127812 */ /* 0x000fe200078ec0ff */
[----:B------:R-:W-:Y:S01]  /*0460*/  IMAD.WIDE R48, R49, 0x2, R52 ;  /* 0x0000000231307825 */ /* 0x000fe200078e0234 */
[----:B------:R1:W4:Y:S01]  /*0470*/  @!P5 LDG.E.128 R24, desc[UR52][R6.64] ;  /* 0x000000340618d981 */ /* 0x000322000c1e1d00 */
[----:B---3--:R-:W-:-:S02]  /*0480*/  LOP3.LUT R3, R163, 0x60, R14, 0xfe, !PT ;  /* 0x00000060a3037812 */ /* 0x008fc400078efe0e */
[----:B------:R-:W-:Y:S01]  /*0490*/  IMAD.WIDE R42, R43, 0x2, R52 ;  /* 0x000000022b2a7825 */ /* 0x000fe200078e0234 */
[----:B------:R3:W4:Y:S01]  /*04a0*/  @!P3 LDG.E.128 R32, desc[UR52][R48.64] ;  /* 0x000000343020b981 */ /* 0x000722000c1e1d00 */
[-C--:B------:R-:W-:Y:S02]  /*04b0*/  ISETP.GE.AND P0, PT, R19, R16.reuse, PT ;  /* 0x000000101300720c */ /* 0x080fe40003f06270 */
[----:B-----5:R-:W-:Y:S01]  /*04c0*/  IADD3 R5, R164, R19, RZ ;  /* 0x00000013a4057210 */ /* 0x020fe20007ffe0ff */
[----:B------:R5:W4:Y:S01]  /*04d0*/  @!P4 LDG.E.128 R36, desc[UR52][R42.64] ;  /* 0x000000342a24c981 */ /* 0x000b22000c1e1d00 */
[----:B------:R-:W-:Y:S01]  /*04e0*/  @P6 LOP3.LUT R18, R18, 0x100, RZ, 0xfc, !PT ;  /* 0x0000010012126812 */ /* 0x000fe200078efcff */
[----:B01----:R-:W-:Y:S01]  /*04f0*/  IMAD.IADD R6, R164, 0x1, R3 ;  /* 0x00000001a4067824 */ /* 0x003fe200078e0203 */
[----:B------:R-:W-:Y:S02]  /*0500*/  IADD3 R7, R164, R13, RZ ;  /* 0x0000000da4077210 */ /* 0x000fe40007ffe0ff */
[----:B------:R-:W-:Y:S01]  /*0510*/  ISETP.GE.AND P1, PT, R3, R16, PT ;  /* 0x000000100300720c */ /* 0x000fe20003f26270 */
[--C-:B------:R-:W-:Y:S01]  /*0520*/  IMAD R51, R6, UR4, R50.reuse ;  /* 0x0000000406337c24 */ /* 0x100fe2000f8e0232 */
[----:B------:R-:W-:Y:S01]  /*0530*/  LOP3.LUT R18, R18, 0xffffff7f, RZ, 0xc0, !PT ;  /* 0xffffff7f12127812 */ /* 0x000fe200078ec0ff */
[----:B---3--:R-:W-:-:S02]  /*0540*/  IMAD R49, R7, UR4, R50 ;  /* 0x0000000407317c24 */ /* 0x008fc4000f8e0232 */
[----:B------:R-:W-:Y:S01]  /*0550*/  IMAD R3, R5, UR4, R50 ;  /* 0x0000000405037c24 */ /* 0x000fe2000f8e0232 */
[----:B-----5:R-:W-:Y:S01]  /*0560*/  CS2R R42, SRZ ;  /* 0x00000000002a7805 */ /* 0x020fe2000001ff00 */
[----:B------:R-:W-:Y:S01]  /*0570*/  IMAD.WIDE R48, R49, 0x2, R52 ;  /* 0x0000000231307825 */ /* 0x000fe200078e0234 */
[----:B------:R-:W-:-:S03]  /*0580*/  @P5 LOP3.LUT R18, R18, 0x80, RZ, 0xfc, !PT ;  /* 0x0000008012125812 */ /* 0x000fc600078efcff */
[--C-:B------:R-:W-:Y:S01]  /*0590*/  IMAD.WIDE R50, R51, 0x2, R52.reuse ;  /* 0x0000000233327825 */ /* 0x100fe200078e0234 */
[----:B------:R0:W3:Y:S01]  /*05a0*/  @!P2 LDG.E.128 R44, desc[UR52][R48.64] ;  /* 0x00000034302ca981 */ /* 0x0000e2000c1e1d00 */
[----:B------:R-:W1:Y:S01]  /*05b0*/  S2UR UR4, SR_CgaCtaId ;  /* 0x00000000000479c3 */ /* 0x000e620000008800 */
[----:B------:R-:W-:Y:S01]  /*05c0*/  LOP3.LUT R18, R18, 0xffffffbf, RZ, 0xc0, !PT ;  /* 0xffffffbf12127812 */ /* 0x000fe200078ec0ff */
[----:B------:R-:W-:Y:S01]  /*05d0*/  IMAD.WIDE R52, R3, 0x2, R52 ;  /* 0x0000000203347825 */ /* 0x000fe200078e0234 */
[----:B------:R-:W5:Y:S02]  /*05e0*/  @!P1 LDG.E.128 R40, desc[UR52][R50.64] ;  /* 0x0000003432289981 */ /* 0x000f64000c1e1d00 */
[----:B------:R-:W-:Y:S02]  /*05f0*/  @P4 LOP3.LUT R18, R18, 0x40, RZ, 0xfc, !PT ;  /* 0x0000004012124812 */ /* 0x000fe400078efcff */
[----:B------:R-:W3:Y:S01]  /*0600*/  @!P0 LDG.E.128 R60, desc[UR52][R52.64] ;  /* 0x00000034343c8981 */ /* 0x000ee2000c1e1d00 */
[----:B------:R-:W0:Y:S01]  /*0610*/  LDC.64 R2, c[0x0][0x260] ;  /* 0x00009800ff027b82 */ /* 0x000e220000000a00 */
[----:B------:R-:W-:-:S02]  /*0620*/  LOP3.LUT R18, R18, 0xffffffdf, RZ, 0xc0, !PT ;  /* 0xffffffdf12127812 */ /* 0x000fc400078ec0ff */
[----:B------:R-:W-:Y:S02]  /*0630*/  SHF.R.U32.HI R4, RZ, 0x1, R0 ;  /* 0x00000001ff047819 */ /* 0x000fe40000011600 */
[----:B------:R-:W-:Y:S01]  /*0640*/  @P3 LOP3.LUT R18, R18, 0x20, RZ, 0xfc, !PT ;  /* 0x0000002012123812 */ /* 0x000fe200078efcff */
[----:B0-----:R-:W-:-:S05]  /*0650*/  IMAD.WIDE R2, R59, 0x4, R2 ;  /* 0x000000043b027825 */ /* 0x001fca00078e0202 */
[----:B------:R0:W5:Y:S01]  /*0660*/  LDG.E R55, desc[UR52][R2.64] ;  /* 0x0000003402377981 */ /* 0x000162000c1e1900 */
[C---:B------:R-:W-:Y:S02]  /*0670*/  LOP3.LUT R19, R0.reuse, 0x40, RZ, 0xc0, !PT ;  /* 0x0000004000137812 */ /* 0x040fe400078ec0ff */
[----:B------:R-:W-:Y:S02]  /*0680*/  LOP3.LUT R13, R0, 0x20, RZ, 0xc0, !PT ;  /* 0x00000020000d7812 */ /* 0x000fe400078ec0ff */
[----:B------:R-:W-:Y:S02]  /*0690*/  LOP3.LUT R18, R18, 0xffffffef, RZ, 0xc0, !PT ;  /* 0xffffffef12127812 */ /* 0x000fe400078ec0ff */
[----:B------:R-:W-:Y:S02]  /*06a0*/  P2R R54, PR, RZ, 0x40 ;  /* 0x00000040ff367803 */ /* 0x000fe40000000000 */
[----:B------:R-:W-:Y:S02]  /*06b0*/  SGXT.U32 R4, R4, 0x4 ;  /* 0x000000040404781a */ /* 0x000fe40000000000 */
[----:B------:R-:W-:-:S02]  /*06c0*/  SHF.R.U32.HI R48, RZ, 0x2, R0 ;  /* 0x00000002ff307819 */ /* 0x000fc40000011600 */
[----:B------:R-:W-:Y:S02]  /*06d0*/  SHF.R.U32.HI R160, RZ, 0x1, R19 ;  /* 0x00000001ffa07819 */ /* 0x000fe40000011613 */
[----:B0-----:R-:W-:Y:S02]  /*06e0*/  SHF.R.U32.HI R3, RZ, 0x1, R13 ;  /* 0x00000001ff037819 */ /* 0x001fe4000001160d */
[----:B------:R-:W-:Y:S02]  /*06f0*/  ISETP.GE.AND P6, PT, R57, R16, PT ;  /* 0x000000103900720c */ /* 0x000fe40003fc6270 */
[----:B------:R-:W-:Y:S01]  /*0700*/  LOP3.LUT R19, R17, 0x38, R0, 0x48, !PT ;  /* 0x0000003811137812 */ /* 0x000fe200078e4800 */
[----:B-1----:R-:W-:Y:S01]  /*0710*/  UPRMT UR7, UR4, 0x654, UR7 ;  /* 0x0000065404077896 */ /* 0x002fe20008000007 */
[----:B------:R-:W-:Y:S02]  /*0720*/  @P2 LOP3.LUT R18, R18, 0x10, RZ, 0xfc, !PT ;  /* 0x0000001012122812 */ /* 0x000fe400078efcff */
[----:B------:R-:W-:-:S02]  /*0730*/  SGXT.U32 R2, R48, 0x3 ;  /* 0x000000033002781a */ /* 0x000fc40000000000 */
[----:B------:R-:W-:Y:S02]  /*0740*/  LOP3.LUT R170, R160, R3, R4, 0xfe, !PT ;  /* 0x00000003a0aa7212 */ /* 0x000fe400078efe04 */
[----:B------:R-:W-:Y:S01]  /*0750*/  LEA R19, R14, R19, 0x6 ;  /* 0x000000130e137211 */ /* 0x000fe200078e30ff */
[----:B------:R-:W0:Y:S01]  /*0760*/  LDC R4, c[0x0][0x2a4] ;  /* 0x0000a900ff047b82 */ /* 0x000e220000000800 */
[----:B------:R-:W-:Y:S02]  /*0770*/  LOP3.LUT R18, R18, 0xfffffff7, RZ, 0xc0, !PT ;  /* 0xfffffff712127812 */ /* 0x000fe400078ec0ff */
[----:B------:R-:W-:Y:S02]  /*0780*/  LOP3.LUT R160, R160, R3, R2, 0xfe, !PT ;  /* 0x00000003a0a07212 */ /* 0x000fe400078efe02 */
[----:B------:R-:W-:Y:S02]  /*0790*/  LEA R3, R19, UR7, 0x1 ;  /* 0x0000000713037c11 */ /* 0x000fe4000f8e08ff */
[----:B------:R-:W-:Y:S01]  /*07a0*/  @P1 LOP3.LUT R18, R18, 0x8, RZ, 0xfc, !PT ;  /* 0x0000000812121812 */ /* 0x000fe200078efcff */
[----:B------:R-:W-:-:S02]  /*07b0*/  UMOV UR4, URZ ;  /* 0x0000003f00047c82 */ /* 0x000fc40008000000 */
[----:B------:R-:W-:Y:S01]  /*07c0*/  UIMAD.WIDE UR8, UR5, -0x6db6db6d, UR4 ;  /* 0x92492493050878a5 */ /* 0x000fe2000f8e0204 */
[----:B------:R-:W-:-:S03]  /*07d0*/  LOP3.LUT R18, R18, 0xfffffffb, RZ, 0xc0, !PT ;  /* 0xfffffffb12127812 */ /* 0x000fc600078ec0ff */
[----:B------:R-:W-:Y:S01]  /*07e0*/  USHF.R.U32.HI UR8, URZ, 0x1f, UR9 ;  /* 0x0000001f3f087899 */ /* 0x000fe20008011609 */
[----:B------:R-:W-:Y:S02]  /*07f0*/  @P0 LOP3.LUT R18, R18, 0x4, RZ, 0xfc, !PT ;  /* 0x0000000412120812 */ /* 0x000fe400078efcff */
[----:B------:R-:W-:Y:S01]  /*0800*/  SHF.R.U32.HI R2, RZ, 0x3, R17 ;  /* 0x00000003ff027819 */ /* 0x000fe20000011611 */
[----:B------:R-:W-:-:S03]  /*0810*/  ULEA.HI.SX32 UR8, UR9, UR8, 0x1e ;  /* 0x0000000809087291 */ /* 0x000fc6000f8ff23f */
[----:B------:R-:W-:Y:S01]  /*0820*/  ULDC UR9, c[0x0][0x2a8] ;  /* 0x0000aa0000097ab9 */ /* 0x000fe20000000800 */
[----:B------:R-:W-:Y:S01]  /*0830*/  SGXT.U32 R2, R2, 0x3 ;  /* 0x000000030202781a */ /* 0x000fe20000000000 */
[----:B------:R-:W-:Y:S01]  /*0840*/  IMAD R19, R59, UR6, RZ ;  /* 0x000000063b137c24 */ /* 0x000fe2000f8e02ff */
[----:B------:R-:W-:-:S03]  /*0850*/  LOP3.LUT R161, R17, 0x8, RZ, 0xc0, !PT ;  /* 0x0000000811a17812 */ /* 0x000fc600078ec0ff */
[----:B--2---:R-:W-:Y:S01]  /*0860*/  IMAD R153, R2, R153, RZ ;  /* 0x0000009902997224 */ /* 0x004fe200078e02ff */
[----:B------:R-:W-:Y:S01]  /*0870*/  SHF.R.U32.HI R2, RZ, 0x5, R0 ;  /* 0x00000005ff027819 */ /* 0x000fe20000011600 */
[----:B------:R-:W-:Y:S01]  /*0880*/  IMAD.WIDE R184, R19, 0x4, R184 ;  /* 0x0000000413b87825 */ /* 0x000fe200078e02b8 */
[----:B------:R-:W-:Y:S02]  /*0890*/  MOV R176, 0xff800000 ;  /* 0xff80000000b07802 */ /* 0x000fe40000000f00 */
[----:B------:R-:W-:Y:S02]  /*08a0*/  CS2R R120, SRZ ;  /* 0x0000000000787805 */ /* 0x000fe4000001ff00 */
[----:B------:R-:W-:Y:S01]  /*08b0*/  MOV R19, 0x3f800000 ;  /* 0x3f80000000137802 */ /* 0x000fe20000000f00 */
[----:B------:R-:W-:Y:S01]  /*08c0*/  IMAD R153, R152, UR8, R153 ;  /* 0x0000000898997c24 */ /* 0x000fe2000f8e0299 */
[----:B------:R-:W-:Y:S01]  /*08d0*/  MOV R179, 0xff800000 ;  /* 0xff80000000b37802 */ /* 0x000fe20000000f00 */
[----:B------:R-:W-:Y:S01]  /*08e0*/  IMAD.MOV.U32 R178, RZ, RZ, -0x800000 ;  /* 0xff800000ffb27424 */ /* 0x000fe200078e00ff */
[----:B------:R-:W-:-:S02]  /*08f0*/  MOV R174, 0xff800000 ;  /* 0xff80000000ae7802 */ /* 0x000fc40000000f00 */
[----:B------:R-:W-:Y:S02]  /*0900*/  CS2R R122, SRZ ;  /* 0x00000000007a7805 */ /* 0x000fe4000001ff00 */
[----:B------:R-:W-:Y:S02]  /*0910*/  CS2R R124, SRZ ;  /* 0x00000000007c7805 */ /* 0x000fe4000001ff00 */
[----:B------:R-:W-:Y:S02]  /*0920*/  CS2R R126, SRZ ;  /* 0x00000000007e7805 */ /* 0x000fe4000001ff00 */
[----:B------:R-:W-:Y:S02]  /*0930*/  CS2R R128, SRZ ;  /* 0x0000000000807805 */ /* 0x000fe4000001ff00 */
[----:B------:R-:W-:Y:S02]  /*0940*/  CS2R R130, SRZ ;  /* 0x0000000000827805 */ /* 0x000fe4000001ff00 */
[----:B------:R-:W-:-:S02]  /*0950*/  CS2R R132, SRZ ;  /* 0x0000000000847805 */ /* 0x000fc4000001ff00 */
        /* <DEDUP_REMOVED lines=25> */
[----:B------:R-:W-:Y:S02]  /*0af0*/  LOP3.LUT R2, R2, 0x7fffffc, RZ, 0xc0, !PT ;  /* 0x07fffffc02027812 */ /* 0x000fe400078ec0ff */
[----:B------:R-:W-:Y:S02]  /*0b00*/  LOP3.LUT R171, R0, 0x8, R17, 0x48, !PT ;  /* 0x0000000800ab7812 */ /* 0x000fe400078e4811 */
[C---:B------:R-:W-:Y:S02]  /*0b10*/  LOP3.LUT R159, R161.reuse, 0x1, RZ, 0xfc, !PT ;  /* 0x00000001a19f7812 */ /* 0x040fe400078efcff */
[C---:B------:R-:W-:Y:S02]  /*0b20*/  LOP3.LUT R158, R161.reuse, 0x2, RZ, 0xfc, !PT ;  /* 0x00000002a19e7812 */ /* 0x040fe400078efcff */
[----:B------:R-:W-:-:S02]  /*0b30*/  LOP3.LUT R157, R161, 0x3, RZ, 0xfc, !PT ;  /* 0x00000003a19d7812 */ /* 0x000fc400078efcff */
[C---:B------:R-:W-:Y:S02]  /*0b40*/  LOP3.LUT R156, R161.reuse, 0x4, RZ, 0xfc, !PT ;  /* 0x00000004a19c7812 */ /* 0x040fe400078efcff */
[C---:B------:R-:W-:Y:S02]  /*0b50*/  LOP3.LUT R155, R161.reuse, 0x5, RZ, 0xfc, !PT ;  /* 0x00000005a19b7812 */ /* 0x040fe400078efcff */
[C---:B------:R-:W-:Y:S02]  /*0b60*/  LOP3.LUT R154, R161.reuse, 0x6, RZ, 0xfc, !PT ;  /* 0x00000006a19a7812 */ /* 0x040fe400078efcff */
[----:B------:R-:W-:Y:S02]  /*0b70*/  LOP3.LUT R152, R161, 0x7, RZ, 0xfc, !PT ;  /* 0x00000007a1987812 */ /* 0x000fe400078efcff */
[----:B------:R-:W-:Y:S02]  /*0b80*/  LOP3.LUT R172, R160, 0x8, RZ, 0xfc, !PT ;  /* 0x00000008a0ac7812 */ /* 0x000fe400078efcff */
[----:B----4-:R-:W-:-:S02]  /*0b90*/  SEL R20, R20, RZ, !P6 ;  /* 0x000000ff14147207 */ /* 0x010fc40007000000 */
[----:B------:R-:W-:Y:S02]  /*0ba0*/  SEL R21, R21, RZ, !P6 ;  /* 0x000000ff15157207 */ /* 0x000fe40007000000 */
[----:B------:R-:W-:Y:S02]  /*0bb0*/  SEL R22, R22, RZ, !P6 ;  /* 0x000000ff16167207 */ /* 0x000fe40007000000 */
[----:B------:R-:W-:Y:S02]  /*0bc0*/  SEL R23, R23, RZ, !P6 ;  /* 0x000000ff17177207 */ /* 0x000fe40007000000 */
[----:B------:R-:W-:Y:S02]  /*0bd0*/  ISETP.NE.AND P6, PT, R54, RZ, PT ;  /* 0x000000ff3600720c */ /* 0x000fe40003fc5270 */
[----:B------:R-:W-:Y:S02]  /*0be0*/  SEL R24, R24, RZ, !P5 ;  /* 0x000000ff18187207 */ /* 0x000fe40006800000 */
[----:B------:R-:W-:-:S02]  /*0bf0*/  SEL R28, R28, RZ, !P6 ;  /* 0x000000ff1c1c7207 */ /* 0x000fc40007000000 */
[----:B------:R-:W-:Y:S02]  /*0c00*/  SEL R29, R29, RZ, !P6 ;  /* 0x000000ff1d1d7207 */ /* 0x000fe40007000000 */
[----:B------:R-:W-:Y:S02]  /*0c10*/  SEL R30, R30, RZ, !P6 ;  /* 0x000000ff1e1e7207 */ /* 0x000fe40007000000 */
[----:B------:R-:W-:Y:S02]  /*0c20*/  SEL R31, R31, RZ, !P6 ;  /* 0x000000ff1f1f7207 */ /* 0x000fe40007000000 */
[----:B------:R-:W-:Y:S02]  /*0c30*/  SEL R25, R25, RZ, !P5 ;  /* 0x000000ff19197207 */ /* 0x000fe40006800000 */
        /* <DEDUP_REMOVED lines=10> */
[----:B---3--:R-:W-:Y:S02]  /*0ce0*/  SEL R44, R44, RZ, !P2 ;  /* 0x000000ff2c2c7207 */ /* 0x008fe40005000000 */
[----:B------:R-:W-:Y:S02]  /*0cf0*/  SEL R45, R45, RZ, !P2 ;  /* 0x000000ff2d2d7207 */ /* 0x000fe40005000000 */
[----:B------:R-:W-:Y:S02]  /*0d00*/  SEL R46, R46, RZ, !P2 ;  /* 0x000000ff2e2e7207 */ /* 0x000fe40005000000 */
[----:B------:R-:W-:-:S02]  /*0d10*/  SEL R47, R47, RZ, !P2 ;  /* 0x000000ff2f2f7207 */ /* 0x000fc40005000000 */
[----:B-----5:R-:W-:Y:S02]  /*0d20*/  SEL R40, R40, RZ, !P1 ;  /* 0x000000ff28287207 */ /* 0x020fe40004800000 */
[----:B------:R-:W-:Y:S02]  /*0d30*/  SEL R41, R41, RZ, !P1 ;  /* 0x000000ff29297207 */ /* 0x000fe40004800000 */
[----:B------:R-:W-:Y:S02]  /*0d40*/  SEL R42, R42, RZ, !P1 ;  /* 0x000000ff2a2a7207 */ /* 0x000fe40004800000 */
[----:B------:R-:W-:Y:S02]  /*0d50*/  SEL R43, R43, RZ, !P1 ;  /* 0x000000ff2b2b7207 */ /* 0x000fe40004800000 */
[----:B------:R-:W-:Y:S02]  /*0d60*/  SEL R60, R60, RZ, !P0 ;  /* 0x000000ff3c3c7207 */ /* 0x000fe40004000000 */
[----:B------:R-:W-:-:S02]  /*0d70*/  SEL R61, R61, RZ, !P0 ;  /* 0x000000ff3d3d7207 */ /* 0x000fc40004000000 */
[----:B------:R-:W-:Y:S02]  /*0d80*/  SEL R62, R62, RZ, !P0 ;  /* 0x000000ff3e3e7207 */ /* 0x000fe40004000000 */
[----:B------:R-:W-:Y:S02]  /*0d90*/  SEL R63, R63, RZ, !P0 ;  /* 0x000000ff3f3f7207 */ /* 0x000fe40004000000 */
[----:B------:R-:W-:Y:S01]  /*0da0*/  IADD3 R162, R55, -R16, RZ ;  /* 0x8000001037a27210 */ /* 0x000fe20007ffe0ff */
[----:B------:R-:W-:Y:S03]  /*0db0*/  STS.128 [R3+0x800], R28 ;  /* 0x0008001c03007388 */ /* 0x000fe60000000c00 */
[----:B------:R-:W-:Y:S01]  /*0dc0*/  IADD3 R165, R162, 0xf, RZ ;  /* 0x0000000fa2a57810 */ /* 0x000fe20007ffe0ff */
[----:B------:R-:W-:Y:S03]  /*0dd0*/  STS.128 [R3+0x1000], R24 ;  /* 0x0010001803007388 */ /* 0x000fe60000000c00 */
[----:B------:R-:W-:Y:S01]  /*0de0*/  LOP3.LUT R165, R165, 0xffffffc0, RZ, 0xc0, !PT ;  /* 0xffffffc0a5a57812 */ /* 0x000fe200078ec0ff */
[----:B------:R-:W-:Y:S04]  /*0df0*/  STS.128 [R3+0x1800], R36 ;  /* 0x0018002403007388 */ /* 0x000fe80000000c00 */
[----:B------:R-:W-:Y:S04]  /*0e00*/  STS.128 [R3+0x2000], R32 ;  /* 0x0020002003007388 */ /* 0x000fe80000000c00 */
[----:B------:R-:W-:Y:S04]  /*0e10*/  STS.128 [R3+0x2800], R44 ;  /* 0x0028002c03007388 */ /* 0x000fe80000000c00 */
[----:B------:R-:W-:Y:S04]  /*0e20*/  STS.128 [R3+0x3000], R40 ;  /* 0x0030002803007388 */ /* 0x000fe80000000c00 */
[----:B------:R-:W-:Y:S01]  /*0e30*/  STS.128 [R3+0x3800], R60 ;  /* 0x0038003c03007388 */ /* 0x000fe20000000c00 */
[----:B------:R-:W-:-:S03]  /*0e40*/  ISETP.GE.AND P0, PT, R165, 0x1, PT ;  /* 0x00000001a500780c */ /* 0x000fc60003f06270 */
[----:B------:R1:W-:Y:S02]  /*0e50*/  STS.128 [R3], R20 ;  /* 0x0000001403007388 */ /* 0x0003e40000000c00 */
[----:B-1----:R-:W-:-:S04]  /*0e60*/  IMAD R23, R170, UR9, RZ ;  /* 0x00000009aa177c24 */ /* 0x002fc8000f8e02ff */
[----:B0-----:R-:W-:Y:S01]  /*0e70*/  IMAD R23, R4, UR8, R23 ;  /* 0x0000000804177c24 */ /* 0x001fe2000f8e0217 */
[----:B------:R-:W-:Y:S01]  /*0e80*/  SHF.L.U32 R4, R0, 0x1, RZ ;  /* 0x0000000100047819 */ /* 0x000fe200000006ff */
[----:B------:R-:W-:Y:S01]  /*0e90*/  IMAD.MOV.U32 R21, RZ, RZ, 0x3f800000 ;  /* 0x3f800000ff157424 */ /* 0x000fe200078e00ff */
[----:B------:R-:W-:Y:S02]  /*0ea0*/  MOV R22, 0x3f800000 ;  /* 0x3f80000000167802 */ /* 0x000fe40000000f00 */
[----:B------:R-:W-:Y:S02]  /*0eb0*/  MOV R20, 0x3f800000 ;  /* 0x3f80000000147802 */ /* 0x000fe40000000f00 */
[----:B------:R-:W-:Y:S02]  /*0ec0*/  LOP3.LUT R4, R4, 0x6, RZ, 0xc0, !PT ;  /* 0x0000000604047812 */ /* 0x000fe400078ec0ff */
[----:B------:R-:W-:Y:S01]  /*0ed0*/  SHF.L.U32 R170, R170, 0x5, RZ ;  /* 0x00000005aaaa7819 */ /* 0x000fe200000006ff */
[----:B------:R-:W-:Y:S06]  /*0ee0*/  @!P0 BRA `(.L_x_0) ;  /* 0x00000070002c8947 */ /* 0x000fec0003800000 */
[----:B------:R-:W-:Y:S02]  /*0ef0*/  UIADD3 UR10, UR7, 0x4000, URZ ;  /* 0x00004000070a7890 */ /* 0x000fe4000fffe03f */
[----:B------:R-:W-:Y:S01]  /*0f00*/  LEA R167, R160, UR7, 0x3 ;  /* 0x00000007a0a77c11 */ /* 0x000fe2000f8e18ff */
[----:B------:R-:W-:Y:S02]  /*0f10*/  USHF.R.U32.HI UR11, URZ, 0x4, UR7 ;  /* 0x000000043f0b7899 */ /* 0x000fe40008011607 */
[----:B------:R-:W-:Y:S01]  /*0f20*/  LEA R166, R172, UR7, 0x3 ;  /* 0x00000007aca67c11 */ /* 0x000fe2000f8e18ff */
[----:B------:R-:W-:Y:S01]  /*0f30*/  USHF.R.U32.HI UR26, URZ, 0x4, UR10 ;  /* 0x000000043f1a7899 */ /* 0x000fe2000801160a */
[----:B------:R-:W-:Y:S01]  /*0f40*/  IMAD R169, R171, 0x2, R170 ;  /* 0x00000002aba97824 */ /* 0x000fe200078e02aa */
[----:B------:R-:W-:Y:S01]  /*0f50*/  ULOP3.LUT UR11, UR11, 0x3fff, URZ, 0xc0, !UPT ;  /* 0x00003fff0b0b7892 */ /* 0x000fe2000f8ec03f */
[----:B------:R-:W-:Y:S01]  /*0f60*/  LEA R168, R14, R153, 0x3 ;  /* 0x000000990ea87211 */ /* 0x000fe200078e18ff */
[----:B------:R-:W-:Y:S01]  /*0f70*/  ULOP3.LUT UR26, UR26, 0x3fff, URZ, 0xc0, !UPT ;  /* 0x00003fff1a1a7892 */ /* 0x000fe2000f8ec03f */
[----:B------:R-:W-:Y:S01]  /*0f80*/  MOV R22, 0x3f800000 ;  /* 0x3f80000000167802 */ /* 0x000fe20000000f00 */
[----:B------:R-:W-:Y:S01]  /*0f90*/  UMOV UR18, 0x800002 ;  /* 0x0080000200127882 */ /* 0x000fe20000000000 */
[----:B------:R-:W-:Y:S01]  /*0fa0*/  UMOV UR19, 0x40000040 ;  /* 0x4000004000137882 */ /* 0x000fe20000000000 */
[----:B------:R-:W-:Y:S01]  /*0fb0*/  ULOP3.LUT UR14, UR26, 0x800000, URZ, 0xfc, !UPT ;  /* 0x008000001a0e7892 */ /* 0x000fe2000f8efc3f */
[----:B------:R-:W-:Y:S01]  /*0fc0*/  MOV R176, 0xff800000 ;  /* 0xff80000000b07802 */ /* 0x000fe20000000f00 */
[----:B------:R-:W-:Y:S01]  /*0fd0*/  UMOV UR22, 0x800004 ;  /* 0x0080000400167882 */ /* 0x000fe20000000000 */
[----:B------:R-:W-:Y:S01]  /*0fe0*/  UMOV UR23, 0x40000040 ;  /* 0x4000004000177882 */ /* 0x000fe20000000000 */
[----:B------:R-:W-:Y:S01]  /*0ff0*/  UIADD3 UR50, UP0, UR11, 0x4000002, URZ ;  /* 0x040000020b327890 */ /* 0x000fe2000ff1e03f */
[----:B------:R-:W-:Y:S01]  /*1000*/  MOV R186, R184 ;  /* 0x000000b800ba7202 */ /* 0x000fe20000000f00 */
[----:B------:R-:W-:Y:S01]  /*1010*/  UIADD3 UR48, UP1, UR11, 0x4000004, URZ ;  /* 0x040000040b307890 */ /* 0x000fe2000ff3e03f */
[----:B------:R-:W-:Y:S01]  /*1020*/  IMAD.MOV.U32 R187, RZ, RZ, R185 ;  /* 0x000000ffffbb7224 */ /* 0x000fe200078e00b9 */
[----:B------:R-:W-:Y:S01]  /*1030*/  UIADD3 UR46, UP2, UR11, 0x4000006, URZ ;  /* 0x040000060b2e7890 */ /* 0x000fe2000ff5e03f */
[----:B------:R-:W-:Y:S01]  /*1040*/  MOV R179, 0xff800000 ;  /* 0xff80000000b37802 */ /* 0x000fe20000000f00 */
[----:B------:R-:W-:Y:S01]  /*1050*/  UIADD3 UR44, UP3, UR11, 0x4000200, URZ ;  /* 0x040002000b2c7890 */ /* 0x000fe2000ff7e03f */
[----:B------:R-:W-:Y:S01]  /*1060*/  MOV R174, 0xff800000 ;  /* 0xff80000000ae7802 */ /* 0x000fe20000000f00 */
[----:B------:R-:W-:Y:S01]  /*1070*/  UIADD3 UR42, UP4, UR11, 0x4000202, URZ ;  /* 0x040002020b2a7890 */ /* 0x000fe2000ff9e03f */
[----:B------:R-:W-:Y:S01]  /*1080*/  MOV R178, 0xff800000 ;  /* 0xff80000000b27802 */ /* 0x000fe20000000f00 */
[----:B------:R-:W-:Y:S01]  /*1090*/  UIADD3 UR40, UP5, UR11, 0x4000204, URZ ;  /* 0x040002040b287890 */ /* 0x000fe2000ffbe03f */
[----:B------:R-:W-:Y:S01]  /*10a0*/  MOV R21, 0x3f800000 ;  /* 0x3f80000000157802 */ /* 0x000fe20000000f00 */
[----:B------:R-:W-:Y:S01]  /*10b0*/  UIADD3 UR38, UP6, UR11, 0x4000206, URZ ;  /* 0x040002060b267890 */ /* 0x000fe2000ffde03f */
[----:B------:R-:W-:Y:S01]  /*10c0*/  IMAD.MOV.U32 R20, RZ, RZ, 0x3f800000 ;  /* 0x3f800000ff147424 */ /* 0x000fe200078e00ff */
[----:B------:R-:W-:Y:S01]  /*10d0*/  UMOV UR27, URZ ;  /* 0x0000003f001b7c82 */ /* 0x000fe20008000000 */
[----:B------:R-:W-:Y:S01]  /*10e0*/  UMOV UR12, 0x800006 ;  /* 0x00800006000c7882 */ /* 0x000fe20000000000 */
[----:B------:R-:W-:Y:S01]  /*10f0*/  UMOV UR13, 0x40000040 ;  /* 0x40000040000d7882 */ /* 0x000fe20000000000 */
        /* <DEDUP_REMOVED lines=32> */
[----:B------:R-:W-:Y:S01]  /*1300*/  CS2R R118, SRZ ;  /* 0x0000000000767805 */ /* 0x000fe2000001ff00 */
[----:B------:R-:W-:Y:S02]  /*1310*/  UIADD3.64 UR18, UR26, UR18, URZ ;  /* 0x000000121a127297 */ /* 0x000fe4000fffe03f */
[----:B------:R-:W-:Y:S02]  /*1320*/  UIADD3.64 UR22, UR26, UR22, URZ ;  /* 0x000000161a167297 */ /* 0x000fe4000fffe03f */
[----:B------:R-:W-:Y:S02]  /*1330*/  ULOP3.LUT UR10, UR11, 0x4000000, URZ, 0xfc, !UPT ;  /* 0x040000000b0a7892 */ /* 0x000fe4000f8efc3f */
[----:B------:R-:W-:Y:S01]  /*1340*/  UIADD3.64 UR26, UR26, UR12, URZ ;  /* 0x0000000c1a1a7297 */ /* 0x000fe2000fffe03f */
[----:B------:R-:W-:Y:S01]  /*1350*/  UMOV UR6, URZ ;  /* 0x0000003f00067c82 */ /* 0x000fe20008000000 */
[----:B------:R-:W-:Y:S01]  /*1360*/  ULDC.64 UR36, c[0x0][0x228] ;  /* 0x00008a0000247ab9 */ /* 0x000fe20000000a00 */
[----:B------:R-:W-:Y:S01]  /*1370*/  ULDC.64 UR32, c[0x0][0x230] ;  /* 0x00008c0000207ab9 */ /* 0x000fe20000000a00 */
[----:B------:R-:W-:Y:S01]  /*1380*/  ULDC UR9, c[0x0][0x240] ;  /* 0x0000900000097ab9 */ /* 0x000fe20000000800 */
[----:B------:R-:W-:-:S02]  /*1390*/  UIADD3.X UR51, URZ, 0x40000040, URZ, UP0, !UPT ;  /* 0x400000403f337890 */ /* 0x000fc400087fe43f */
[----:B------:R-:W-:Y:S02]  /*13a0*/  UIADD3.X UR49, URZ, 0x40000040, URZ, UP1, !UPT ;  /* 0x400000403f317890 */ /* 0x000fe40008ffe43f */
[----:B------:R-:W-:Y:S02]  /*13b0*/  UIADD3.X UR47, URZ, 0x40000040, URZ, UP2, !UPT ;  /* 0x400000403f2f7890 */ /* 0x000fe400097fe43f */
[----:B------:R-:W-:Y:S02]  /*13c0*/  UIADD3.X UR45, URZ, 0x40000040, URZ, UP3, !UPT ;  /* 0x400000403f2d7890 */ /* 0x000fe40009ffe43f */
[----:B------:R-:W-:Y:S02]  /*13d0*/  UIADD3.X UR43, URZ, 0x40000040, URZ, UP4, !UPT ;  /* 0x400000403f2b7890 */ /* 0x000fe4000a7fe43f */
[----:B------:R-:W-:Y:S02]  /*13e0*/  UIADD3.X UR41, URZ, 0x40000040, URZ, UP5, !UPT ;  /* 0x400000403f297890 */ /* 0x000fe4000affe43f */
[----:B------:R-:W-:Y:S01]  /*13f0*/  UIADD3.X UR39, URZ, 0x40000040, URZ, UP6, !UPT ;  /* 0x400000403f277890 */ /* 0x000fe2000b7fe43f */
[----:B------:R-:W-:Y:S01]  /*1400*/  ULDC UR11, c[0x0][0x294] ;  /* 0x0000a500000b7ab9 */ /* 0x000fe20000000800 */
[----:B------:R-:W-:Y:S01]  /*1410*/  ULDC UR12, c[0x0][0x2a0] ;  /* 0x0000a800000c7ab9 */ /* 0x000fe20000000800 */
[----:B------:R-:W-:Y:S01]  /*1420*/  UMOV UR30, UR14 ;  /* 0x0000000e001e7c82 */ /* 0x000fe20008000000 */
[----:B------:R-:W-:Y:S01]  /*1430*/  UMOV UR31, 0x40000040 ;  /* 0x40000040001f7882 */ /* 0x000fe20000000000 */
[----:B------:R-:W-:-:S07]  /*1440*/  UMOV UR15, 0xc0000010 ;  /* 0xc0000010000f7882 */ /* 0x000fce0000000000 */
.L_x_25:
[----:B------:R-:W2:Y:S01]  /*1450*/  LDG.E R24, desc[UR52][R186.64] ;  /* 0x00000034ba187981 */ /* 0x000ea2000c1e1900 */
[----:B------:R-:W-:Y:S02]  /*1460*/  UIADD3 UR13, UR6, 0x10, URZ ;  /* 0x00000010060d7890 */ /* 0x000fe4000fffe03f */
[----:B------:R-:W-:Y:S02]  /*1470*/  IADD3 R175, R4, UR6, RZ ;  /* 0x0000000604af7c10 */ /* 0x000fe4000fffe0ff */
[----:B------:R-:W-:Y:S02]  /*1480*/  IADD3 R173, R14, UR6, RZ ;  /* 0x000000060ead7c10 */ /* 0x000fe4000fffe0ff */
[----:B------:R-:W-:Y:S01]  /*1490*/  IADD3 R45, R175, 0x1, RZ ;  /* 0x00000001af2d7810 */ /* 0x000fe20007ffe0ff */
[----:B------:R-:W-:Y:S01]  /*14a0*/  VIADD R47, R175, 0x8 ;  /* 0x00000008af2f7836 */ /* 0x000fe20000000000 */
[----:B------:R-:W-:Y:S02]  /*14b0*/  ISETP.LT.AND P0, PT, R162, UR13, PT ;  /* 0x0000000da2007c0c */ /* 0x000fe4000bf01270 */
[----:B------:R-:W-:Y:S01]  /*14c0*/  IADD3 R49, R175, 0x9, RZ ;  /* 0x00000009af317810 */ /* 0x000fe20007ffe0ff */
[----:B--2---:R-:W-:-:S02]  /*14d0*/  IMAD R196, R24, UR12, R23 ;  /* 0x0000000c18c47c24 */ /* 0x004fc4000f8e0217 */
[----:B------:R-:W-:-:S03]  /*14e0*/  IMAD R41, R24, UR11, R168 ;  /* 0x0000000b18297c24 */ /* 0x000fc6000f8e02a8 */
[----:B------:R-:W-:-:S05]  /*14f0*/  IADD3 R197, R161, R196, RZ ;  /* 0x000000c4a1c57210 */ /* 0x000fca0007ffe0ff */
[----:B------:R-:W-:Y:S05]  /*1500*/  @!P0 BRA `(.L_x_1) ;  /* 0x00000000003c8947 */ /* 0x000fea0003800000 */
[----:B------:R-:W-:Y:S01]  /*1510*/  ISETP.GE.AND P1, PT, R173, R162, PT ;  /* 0x000000a2ad00720c */ /* 0x000fe20003f26270 */
[----:B------:R-:W-:Y:S01]  /*1520*/  BSSY B0, `(.L_x_2) ;  /* 0x0000008000007945 */ /* 0x000fe20003800000 */
[----:B------:R-:W-:Y:S02]  /*1530*/  MOV R188, UR36 ;  /* 0x0000002400bc7c02 */ /* 0x000fe40008000f00 */
[----:B------:R-:W-:Y:S02]  /*1540*/  CS2R R24, SRZ ;  /* 0x0000000000187805 */ /* 0x000fe4000001ff00 */
[----:B------:R-:W-:Y:S02]  /*1550*/  MOV R189, UR37 ;  /* 0x0000002500bd7c02 */ /* 0x000fe40008000f00 */
[----:B------:R-:W-:-:S05]  /*1560*/  CS2R R26, SRZ ;  /* 0x00000000001a7805 */ /* 0x000fca000001ff00 */
[----:B------:R-:W-:Y:S05]  /*1570*/  @P1 BRA `(.L_x_3) ;  /* 0x0000000000081947 */ /* 0x000fea0003800000 */
[----:B------:R-:W-:-:S06]  /*1580*/  IMAD.WIDE R24, R41, 0x2, R188 ;  /* 0x0000000229187825 */ /* 0x000fcc00078e02bc */
[----:B------:R-:W5:Y:S02]  /*1590*/  LDG.E.128 R24, desc[UR52][R24.64] ;  /* 0x0000003418187981 */ /* 0x000f64000c1e1d00 */
.L_x_3:
[----:B------:R-:W-:Y:S05]  /*15a0*/  BSYNC B0 ;  /* 0x0000000000007941 */ /* 0x000fea0003800000 */
.L_x_2:
[----:B-----5:R-:W-:Y:S02]  /*15b0*/  SEL R40, R24, RZ, !P1 ;  /* 0x000000ff18287207 */ /* 0x020fe40004800000 */
[----:B------:R-:W-:Y:S02]  /*15c0*/  SEL R41, R25, RZ, !P1 ;  /* 0x000000ff19297207 */ /* 0x000fe40004800000 */
[----:B------:R-:W-:Y:S02]  /*15d0*/  SEL R42, R26, RZ, !P1 ;  /* 0x000000ff1a2a7207 */ /* 0x000fe40004800000 */
[----:B------:R-:W-:Y:S01]  /*15e0*/  SEL R43, R27, RZ, !P1 ;  /* 0x000000ff1b2b7207 */ /* 0x000fe20004800000 */
[----:B------:R-:W-:Y:S06]  /*15f0*/  BRA `(.L_x_4) ;  /* 0x00000000000c7947 */ /* 0x000fec0003800000 */
.L_x_1:
[----:B------:R-:W0:Y:S02]  /*1600*/  LDC.64 R188, c[0x0][0x228] ;  /* 0x00008a00ffbc7b82 */ /* 0x000e240000000a00 */
[----:B0-----:R-:W-:-:S06]  /*1610*/  IMAD.WIDE R40, R41, 0x2, R188 ;  /* 0x0000000229287825 */ /* 0x001fcc00078e02bc */
[----:B------:R-:W5:Y:S02]  /*1620*/  LDG.E.128 R40, desc[UR52][R40.64] ;  /* 0x0000003428287981 */ /* 0x000f64000c1e1d00 */
.L_x_4:
[----:B------:R-:W-:Y:S01]  /*1630*/  BAR.SYNC.DEFER_BLOCKING 0x0 ;  /* 0x0000000000007b1d */ /* 0x000fe20000010000 */
[----:B------:R-:W-:Y:S01]  /*1640*/  ISETP.GE.AND P1, PT, R45, R162, PT ;  /* 0x000000a22d00720c */ /* 0x000fe20003f26270 */
[----:B------:R-:W-:-:S04]  /*1650*/  VIADD R177, R161, UR6 ;  /* 0x00000006a1b17c36 */ /* 0x000fc80008000000 */
[----:B------:R-:W-:Y:S01]  /*1660*/  UMOV UR54, UR10 ;  /* 0x0000000a00367c82 */ /* 0x000fe20008000000 */
[----:B------:R-:W-:Y:S01]  /*1670*/  UMOV UR55, 0x40000040 ;  /* 0x4000004000377882 */ /* 0x000fe20000000000 */
[----:B------:R-:W0:Y:S01]  /*1680*/  SHFL.IDX PT, R24, R2, RZ, 0x1f ;  /* 0x00001fff02187589 */ /* 0x000e2200000e0000 */
[----:B------:R-:W-:-:S03]  /*1690*/  UMOV UR35, URZ ;  /* 0x0000003f00237c82 */ /* 0x000fc60008000000 */
[----:B-----5:R1:W-:Y:S01]  /*16a0*/  STS.128 [R3+0x4000], R40 ;  /* 0x0040002803007388 */ /* 0x0203e20000000c00 */
[----:B------:R2:W-:Y:S06]  /*16b0*/  MEMBAR.ALL.CTA ;  /* 0x0000000000007992 */ /* 0x0005ec0000008000 */
[----:B--2---:R-:W2:Y:S01]  /*16c0*/  FENCE.VIEW.ASYNC.S ;  /* 0x00000000000073c6 */ /* 0x004ea20000000000 */
[----:B0-----:R-:W-:-:S13]  /*16d0*/  R2UR UR13, R24 ;  /* 0x00000000180d72ca */ /* 0x001fda00000e0000 */
[----:B------:R-:W-:-:S04]  /*16e0*/  USHF.L.U32 UR13, UR13, 0x7, URZ ;  /* 0x000000070d0d7899 */ /* 0x000fc8000800063f */
[----:B------:R-:W-:Y:S01]  /*16f0*/  ULOP3.LUT UR34, UR13, 0x180, URZ, 0xc0, !UPT ;  /* 0x000001800d227892 */ /* 0x000fe2000f8ec03f */
[----:B--2---:R-:W-:Y:S03]  /*1700*/  BAR.SYNC.DEFER_BLOCKING 0x0 ;  /* 0x0000000000007b1d */ /* 0x004fe60000010000 */
[----:B------:R-:W-:Y:S02]  /*1710*/  UIADD3.64 UR28, UR54, UR34, URZ ;  /* 0x00000022361c7297 */ /* 0x000fe4000fffe03f */
[----:B------:R-:W-:Y:S02]  /*1720*/  UIADD3.64 UR16, UR34, UR50, URZ ;  /* 0x0000003222107297 */ /* 0x000fe4000fffe03f */
[----:B------:R-:W-:Y:S02]  /*1730*/  UIADD3.64 UR20, UR34, UR48, URZ ;  /* 0x0000003022147297 */ /* 0x000fe4000fffe03f */
[----:B------:R-:W-:Y:S01]  /*1740*/  UIADD3.64 UR24, UR34, UR46, URZ ;  /* 0x0000002e22187297 */ /* 0x000fe2000fffe03f */
[----:B------:R-:W-:-:S06]  /*1750*/  WARPGROUP.ARRIVE ;  /* 0x00000000000079c5 */ /* 0x000fcc0000000000 */
[----:B------:R-:W-:Y:S01]  /*1760*/  HGMMA.64x16x16.F32.BF16 R32, gdesc[UR28], RZ, !UPT ;  /* 0x002000001c2079f0 */ /* 0x000fe2000c7018ff */
[----:B------:R-:W-:-:S03]  /*1770*/  UIADD3.64 UR28, UR34, UR44, URZ ;  /* 0x0000002c221c7297 */ /* 0x000fc6000fffe03f */
[----:B------:R-:W-:Y:S01]  /*1780*/  HGMMA.64x16x16.F32.BF16 R32, gdesc[UR16], R32 ;  /* 0x00200000102079f0 */ /* 0x000fe20008701820 */
[----:B------:R-:W-:-:S03]  /*1790*/  UIADD3.64 UR16, UR34, UR42, URZ ;  /* 0x0000002a22107297 */ /* 0x000fc6000fffe03f */
[----:B------:R-:W-:Y:S01]  /*17a0*/  HGMMA.64x16x16.F32.BF16 R32, gdesc[UR20], R32 ;  /* 0x00200000142079f0 */ /* 0x000fe20008701820 */
[----:B------:R-:W-:-:S03]  /*17b0*/  UIADD3.64 UR20, UR34, UR40, URZ ;  /* 0x0000002822147297 */ /* 0x000fc6000fffe03f */
[----:B------:R-:W-:Y:S04]  /*17c0*/  HGMMA.64x16x16.F32.BF16 R32, gdesc[UR24], R32 ;  /* 0x00200000182079f0 */ /* 0x000fe80008701820 */
[----:B------:R-:W-:Y:S01]  /*17d0*/  HGMMA.64x16x16.F32.BF16 R24, gdesc[UR28], RZ, !UPT ;  /* 0x002000001c1879f0 */ /* 0x000fe2000c7018ff */
[----:B------:R-:W-:-:S03]  /*17e0*/  UIADD3.64 UR24, UR34, UR38, URZ ;  /* 0x0000002622187297 */ /* 0x000fc6000fffe03f */
[----:B------:R-:W-:Y:S04]  /*17f0*/  HGMMA.64x16x16.F32.BF16 R24, gdesc[UR16], R24 ;  /* 0x00200000101879f0 */ /* 0x000fe80008701818 */
[----:B------:R-:W-:Y:S04]  /*1800*/  HGMMA.64x16x16.F32.BF16 R24, gdesc[UR20], R24 ;  /* 0x00200000141879f0 */ /* 0x000fe80008701818 */
[----:B------:R-:W-:Y:S03]  /*1810*/  HGMMA.64x16x16.F32.BF16 R24, gdesc[UR24], R24, gsb0 ;  /* 0x00200000181879f0 */ /* 0x000fe60008001818 */
[----:B------:R-:W-:-:S02]  /*1820*/  WARPGROUP.DEPBAR.LE gsb0, 0x0 ;  /* 0x00008000000079c5 */ /* 0x000fc40000010000 */
[----:B-1----:R-:W-:Y:S02]  /*1830*/  FSEL R40, R33, -INF , !P1 ;  /* 0xff80000021287808 */ /* 0x002fe40004800000 */
[----:B------:R-:W-:Y:S02]  /*1840*/  FSEL R35, R35, -INF , !P1 ;  /* 0xff80000023237808 */ /* 0x000fe40004800000 */
[----:B------:R-:W-:Y:S02]  /*1850*/  FSEL R33, R25, -INF , !P1 ;  /* 0xff80000019217808 */ /* 0x000fe40004800000 */
[----:B------:R-:W-:Y:S01]  /*1860*/  FSEL R42, R27, -INF , !P1 ;  /* 0xff8000001b2a7808 */ /* 0x000fe20004800000 */
[----:B------:R-:W-:Y:S01]  /*1870*/  BAR.SYNC.DEFER_BLOCKING 0x0 ;  /* 0x0000000000007b1d */ /* 0x000fe20000010000 */
[----:B------:R-:W-:-:S04]  /*1880*/  ISETP.GE.AND P1, PT, R47, R162, PT ;  /* 0x000000a22f00720c */ /* 0x000fc80003f26270 */
[----:B------:R-:W-:Y:S02]  /*1890*/  FSEL R36, R36, -INF , !P1 ;  /* 0xff80000024247808 */ /* 0x000fe40004800000 */
[----:B------:R-:W-:Y:S02]  /*18a0*/  FSEL R27, R38, -INF , !P1 ;  /* 0xff800000261b7808 */ /* 0x000fe40004800000 */
[----:B------:R-:W-:Y:S02]  /*18b0*/  FSEL R41, R28, -INF , !P1 ;  /* 0xff8000001c297808 */ /* 0x000fe40004800000 */
[----:B------:R-:W-:Y:S02]  /*18c0*/  FSEL R30, R30, -INF , !P1 ;  /* 0xff8000001e1e7808 */ /* 0x000fe40004800000 */
[----:B------:R-:W-:-:S04]  /*18d0*/  ISETP.GE.AND P1, PT, R49, R162, PT ;  /* 0x000000a23100720c */ /* 0x000fc80003f26270 */
[----:B------:R-:W-:Y:S02]  /*18e0*/  FSEL R28, R37, -INF , !P1 ;  /* 0xff800000251c7808 */ /* 0x000fe40004800000 */
[----:B------:R-:W-:Y:S02]  /*18f0*/  FSEL R39, R39, -INF , !P1 ;  /* 0xff80000027277808 */ /* 0x000fe40004800000 */
[----:B------:R-:W-:Y:S02]  /*1900*/  FSEL R37, R29, -INF , !P1 ;  /* 0xff8000001d257808 */ /* 0x000fe40004800000 */
[----:B------:R-:W-:Y:S01]  /*1910*/  FSEL R38, R31, -INF , !P1 ;  /* 0xff8000001f267808 */ /* 0x000fe20004800000 */
[----:B------:R-:W-:Y:S01]  /*1920*/  FMUL R31, R40, UR9 ;  /* 0x00000009281f7c20 */ /* 0x000fe20008400000 */
[----:B------:R-:W-:-:S04]  /*1930*/  ISETP.GE.AND P1, PT, R175, R162, PT ;  /* 0x000000a2af00720c */ /* 0x000fc80003f26270 */
[----:B------:R-:W-:Y:S02]  /*1940*/  FSEL R32, R32, -INF , !P1 ;  /* 0xff80000020207808 */ /* 0x000fe40004800000 */
[----:B------:R-:W-:Y:S02]  /*1950*/  FSEL R29, R24, -INF , !P1 ;  /* 0xff800000181d7808 */ /* 0x000fe40004800000 */
[----:B------:R-:W-:Y:S01]  /*1960*/  FSEL R25, R34, -INF , !P1 ;  /* 0xff80000022197808 */ /* 0x000fe20004800000 */
[----:B------:R-:W-:Y:S01]  /*1970*/  FMUL R24, R32, UR9 ;  /* 0x0000000920187c20 */ /* 0x000fe20008400000 */
[----:B------:R-:W-:Y:S01]  /*1980*/  FMUL R34, R36, UR9 ;  /* 0x0000000924227c20 */ /* 0x000fe20008400000 */
[----:B------:R-:W-:-:S03]  /*1990*/  FSEL R26, R26, -INF , !P1 ;  /* 0xff8000001a1a7808 */ /* 0x000fc60004800000 */
[----:B------:R-:W-:Y:S01]  /*19a0*/  FMNMX R31, R24, R31, !PT ;  /* 0x0000001f181f7209 */ /* 0x000fe20007800000 */
[----:B------:R-:W-:-:S03]  /*19b0*/  FMUL R24, R28, UR9 ;  /* 0x000000091c187c20 */ /* 0x000fc60008400000 */
[----:B------:R-:W-:-:S04]  /*19c0*/  FMNMX R31, R34, R31, !PT ;  /* 0x0000001f221f7209 */ /* 0x000fc80007800000 */
[----:B------:R-:W-:-:S05]  /*19d0*/  FMNMX R24, R24, R31, !PT ;  /* 0x0000001f18187209 */ /* 0x000fca0007800000 */
[----:B------:R-:W0:Y:S02]  /*19e0*/  SHFL.BFLY PT, R31, R24, 0x2, 0x1f ;  /* 0x0c401f00181f7f89 */ /* 0x000e2400000e0000 */
[----:B0-----:R-:W-:Y:S01]  /*19f0*/  FMNMX R31, R24, R31, !PT ;  /* 0x0000001f181f7209 */ /* 0x001fe20007800000 */
[----:B------:R-:W-:-:S04]  /*1a00*/  FMUL R24, R25, UR9 ;  /* 0x0000000919187c20 */ /* 0x000fc80008400000 */
[----:B------:R-:W0:Y:S02]  /*1a10*/  SHFL.BFLY PT, R34, R31, 0x1, 0x1f ;  /* 0x0c201f001f227f89 */ /* 0x000e2400000e0000 */
[----:B0-----:R-:W-:Y:S01]  /*1a20*/  FMNMX R195, R31, R34, !PT ;  /* 0x000000221fc37209 */ /* 0x001fe20007800000 */
[----:B------:R-:W-:-:S03]  /*1a30*/  FMUL R31, R35, UR9 ;  /* 0x00000009231f7c20 */ /* 0x000fc60008400000 */
[----:B------:R-:W-:Y:S02]  /*1a40*/  FMNMX R195, R195, R176, !PT ;  /* 0x000000b0c3c37209 */ /* 0x000fe40007800000 */
[----:B------:R-:W-:Y:S01]  /*1a50*/  FMNMX R31, R24, R31, !PT ;  /* 0x0000001f181f7209 */ /* 0x000fe20007800000 */
[----:B------:R-:W-:Y:S02]  /*1a60*/  FMUL R24, R39, UR9 ;  /* 0x0000000927187c20 */ /* 0x000fe40008400000 */
[--C-:B------:R-:W-:Y:S01]  /*1a70*/  FFMA R32, R32, UR9, -R195.reuse ;  /* 0x0000000920207c23 */ /* 0x100fe200080008c3 */
[--C-:B------:R-:W-:Y:S01]  /*1a80*/  FFMA R40, R40, UR9, -R195.reuse ;  /* 0x0000000928287c23 */ /* 0x100fe200080008c3 */
[--C-:B------:R-:W-:Y:S01]  /*1a90*/  FFMA R36, R36, UR9, -R195.reuse ;  /* 0x0000000924247c23 */ /* 0x100fe200080008c3 */
[----:B------:R-:W-:Y:S01]  /*1aa0*/  FFMA R28, R28, UR9, -R195 ;  /* 0x000000091c1c7c23 */ /* 0x000fe200080008c3 */
[----:B------:R-:W-:Y:S01]  /*1ab0*/  FMUL R34, R32, 1.4426950216293334961 ;  /* 0x3fb8aa3b20227820 */ /* 0x000fe20000400000 */
[----:B------:R-:W-:Y:S01]  /*1ac0*/  FMUL R32, R27, UR9 ;  /* 0x000000091b207c20 */ /* 0x000fe20008400000 */
[----:B------:R-:W-:Y:S01]  /*1ad0*/  FMUL R40, R40, 1.4426950216293334961 ;  /* 0x3fb8aa3b28287820 */ /* 0x000fe20000400000 */
[----:B------:R-:W-:Y:S01]  /*1ae0*/  FMUL R36, R36, 1.4426950216293334961 ;  /* 0x3fb8aa3b24247820 */ /* 0x000fe20000400000 */
[----:B------:R-:W-:Y:S01]  /*1af0*/  FMUL R28, R28, 1.4426950216293334961 ;  /* 0x3fb8aa3b1c1c7820 */ /* 0x000fe20000400000 */
[----:B------:R-:W-:Y:S01]  /*1b00*/  FSETP.GEU.AND P1, PT, R34, -126, PT ;  /* 0xc2fc00002200780b */ /* 0x000fe20003f2e000 */
[----:B------:R-:W-:Y:S01]  /*1b10*/  FADD R176, -R195, R176 ;  /* 0x000000b0c3b07221 */ /* 0x000fe20000000100 */
[----:B------:R-:W-:-:S04]  /*1b20*/  FMNMX R31, R32, R31, !PT ;  /* 0x0000001f201f7209 */ /* 0x000fc80007800000 */
[----:B------:R-:W-:-:S05]  /*1b30*/  FMNMX R24, R24, R31, !PT ;  /* 0x0000001f18187209 */ /* 0x000fca0007800000 */
[----:B------:R-:W0:Y:S02]  /*1b40*/  SHFL.BFLY PT, R31, R24, 0x2, 0x1f ;  /* 0x0c401f00181f7f89 */ /* 0x000e2400000e0000 */
[----:B------:R-:W-:-:S04]  /*1b50*/  @!P1 FMUL R34, R34, 0.5 ;  /* 0x3f00000022229820 */ /* 0x000fc80000400000 */
[----:B------:R-:W1:Y:S02]  /*1b60*/  MUFU.EX2 R198, R34 ;  /* 0x0000002200c67308 */ /* 0x000e640000000800 */
[----:B-1----:R-:W-:Y:S01]  /*1b70*/  @!P1 FMUL R198, R198, R198 ;  /* 0x000000c6c6c69220 */ /* 0x002fe20000400000 */
[----:B------:R-:W-:Y:S02]  /*1b80*/  FSETP.GEU.AND P1, PT, R40, -126, PT ;  /* 0xc2fc00002800780b */ /* 0x000fe40003f2e000 */
[----:B0-----:R-:W-:Y:S01]  /*1b90*/  FMNMX R31, R24, R31, !PT ;  /* 0x0000001f181f7209 */ /* 0x001fe20007800000 */
[----:B------:R-:W-:-:S04]  /*1ba0*/  FMUL R24, R29, UR9 ;  /* 0x000000091d187c20 */ /* 0x000fc80008400000 */
[----:B------:R-:W0:Y:S06]  /*1bb0*/  SHFL.BFLY PT, R32, R31, 0x1, 0x1f ;  /* 0x0c201f001f207f89 */ /* 0x000e2c00000e0000 */
[----:B------:R-:W-:-:S04]  /*1bc0*/  @!P1 FMUL R40, R40, 0.5 ;  /* 0x3f00000028289820 */ /* 0x000fc80000400000 */
[----:B------:R-:W1:Y:S01]  /*1bd0*/  MUFU.EX2 R201, R40 ;  /* 0x0000002800c97308 */ /* 0x000e620000000800 */
[----:B0-----:R-:W-:Y:S01]  /*1be0*/  FMNMX R32, R31, R32, !PT ;  /* 0x000000201f207209 */ /* 0x001fe20007800000 */
[----:B-1----:R-:W-:-:S03]  /*1bf0*/  @!P1 FMUL R201, R201, R201 ;  /* 0x000000c9c9c99220 */ /* 0x002fc60000400000 */
[----:B------:R-:W-:-:S05]  /*1c00*/  FMNMX R194, R32, R179, !PT ;  /* 0x000000b320c27209 */ /* 0x000fca0007800000 */
[--C-:B------:R-:W-:Y:S01]  /*1c10*/  FFMA R25, R25, UR9, -R194.reuse ;  /* 0x0000000919197c23 */ /* 0x100fe200080008c2 */
[--C-:B------:R-:W-:Y:S01]  /*1c20*/  FFMA R35, R35, UR9, -R194.reuse ;  /* 0x0000000923237c23 */ /* 0x100fe200080008c2 */
[--C-:B------:R-:W-:Y:S01]  /*1c30*/  FFMA R27, R27, UR9, -R194.reuse ;  /* 0x000000091b1b7c23 */ /* 0x100fe200080008c2 */
[----:B------:R-:W-:Y:S01]  /*1c40*/  FFMA R39, R39, UR9, -R194 ;  /* 0x0000000927277c23 */ /* 0x000fe200080008c2 */
[----:B------:R-:W-:Y:S01]  /*1c50*/  FMUL R25, R25, 1.4426950216293334961 ;  /* 0x3fb8aa3b19197820 */ /* 0x000fe20000400000 */
[----:B------:R-:W-:Y:S01]  /*1c60*/  FMUL R35, R35, 1.4426950216293334961 ;  /* 0x3fb8aa3b23237820 */ /* 0x000fe20000400000 */
[----:B------:R-:W-:Y:S01]  /*1c70*/  FMUL R31, R27, 1.4426950216293334961 ;  /* 0x3fb8aa3b1b1f7820 */ /* 0x000fe20000400000 */
[----:B------:R-:W-:Y:S01]  /*1c80*/  FMUL R27, R41, UR9 ;  /* 0x00000009291b7c20 */ /* 0x000fe20008400000 */
[----:B------:R-:W-:Y:S01]  /*1c90*/  FMUL R39, R39, 1.4426950216293334961 ;  /* 0x3fb8aa3b27277820 */ /* 0x000fe20000400000 */
[----:B------:R-:W-:Y:S01]  /*1ca0*/  FSETP.GEU.AND P1, PT, R25, -126, PT ;  /* 0xc2fc00001900780b */ /* 0x000fe20003f2e000 */
[----:B------:R-:W-:-:S04]  /*1cb0*/  FADD R179, -R194, R179 ;  /* 0x000000b3c2b37221 */ /* 0x000fc80000000100 */
[----:B------:R-:W-:-:S08]  /*1cc0*/  FMUL R179, R179, 1.4426950216293334961 ;  /* 0x3fb8aa3bb3b37820 */ /* 0x000fd00000400000 */
[----:B------:R-:W-:-:S04]  /*1cd0*/  @!P1 FMUL R25, R25, 0.5 ;  /* 0x3f00000019199820 */ /* 0x000fc80000400000 */
[----:B------:R0:W1:Y:S02]  /*1ce0*/  MUFU.EX2 R199, R25 ;  /* 0x0000001900c77308 */ /* 0x0000640000000800 */
[----:B0-----:R-:W-:Y:S01]  /*1cf0*/  FMUL R25, R33, UR9 ;  /* 0x0000000921197c20 */ /* 0x001fe20008400000 */
[----:B-1----:R-:W-:Y:S01]  /*1d00*/  @!P1 FMUL R199, R199, R199 ;  /* 0x000000c7c7c79220 */ /* 0x002fe20000400000 */
[----:B------:R-:W-:-:S13]  /*1d10*/  FSETP.GEU.AND P1, PT, R35, -126, PT ;  /* 0xc2fc00002300780b */ /* 0x000fda0003f2e000 */
[----:B------:R-:W-:-:S04]  /*1d20*/  @!P1 FMUL R35, R35, 0.5 ;  /* 0x3f00000023239820 */ /* 0x000fc80000400000 */
[----:B------:R-:W0:Y:S02]  /*1d30*/  MUFU.EX2 R202, R35 ;  /* 0x0000002300ca7308 */ /* 0x000e240000000800 */
[----:B0-----:R-:W-:Y:S01]  /*1d40*/  @!P1 FMUL R202, R202, R202 ;  /* 0x000000cacaca9220 */ /* 0x001fe20000400000 */
[----:B------:R-:W-:-:S13]  /*1d50*/  FSETP.GEU.AND P1, PT, R36, -126, PT ;  /* 0xc2fc00002400780b */ /* 0x000fda0003f2e000 */
[----:B------:R-:W-:-:S04]  /*1d60*/  @!P1 FMUL R36, R36, 0.5 ;  /* 0x3f00000024249820 */ /* 0x000fc80000400000 */
[----:B------:R-:W0:Y:S02]  /*1d70*/  MUFU.EX2 R200, R36 ;  /* 0x0000002400c87308 */ /* 0x000e240000000800 */
[----:B0-----:R-:W-:Y:S01]  /*1d80*/  @!P1 FMUL R200, R200, R200 ;  /* 0x000000c8c8c89220 */ /* 0x001fe20000400000 */
[----:B------:R-:W-:-:S13]  /*1d90*/  FSETP.GEU.AND P1, PT, R28, -126, PT ;  /* 0xc2fc00001c00780b */ /* 0x000fda0003f2e000 */
[----:B------:R-:W-:-:S04]  /*1da0*/  @!P1 FMUL R28, R28, 0.5 ;  /* 0x3f0000001c1c9820 */ /* 0x000fc80000400000 */
[----:B------:R0:W1:Y:S02]  /*1db0*/  MUFU.EX2 R205, R28 ;  /* 0x0000001c00cd7308 */ /* 0x0000640000000800 */
[----:B0-----:R-:W-:Y:S01]  /*1dc0*/  FMNMX R28, R24, R25, !PT ;  /* 0x00000019181c7209 */ /* 0x001fe20007800000 */
[----:B------:R-:W-:-:S03]  /*1dd0*/  FMUL R24, R37, UR9 ;  /* 0x0000000925187c20 */ /* 0x000fc60008400000 */
[----:B------:R-:W-:Y:S01]  /*1de0*/  FMNMX R27, R27, R28, !PT ;  /* 0x0000001c1b1b7209 */ /* 0x000fe20007800000 */
[----:B-1----:R-:W-:Y:S01]  /*1df0*/  @!P1 FMUL R205, R205, R205 ;  /* 0x000000cdcdcd9220 */ /* 0x002fe20000400000 */
[----:B------:R-:W-:Y:S02]  /*1e00*/  FSETP.GEU.AND P1, PT, R31, -126, PT ;  /* 0xc2fc00001f00780b */ /* 0x000fe40003f2e000 */
[----:B------:R-:W-:-:S05]  /*1e10*/  FMNMX R24, R24, R27, !PT ;  /* 0x0000001b18187209 */ /* 0x000fca0007800000 */
[----:B------:R-:W0:Y:S06]  /*1e20*/  SHFL.BFLY PT, R25, R24, 0x2, 0x1f ;  /* 0x0c401f0018197f89 */ /* 0x000e2c00000e0000 */
[----:B------:R-:W-:-:S04]  /*1e30*/  @!P1 FMUL R31, R31, 0.5 ;  /* 0x3f0000001f1f9820 */ /* 0x000fc80000400000 */
[----:B------:R-:W1:Y:S01]  /*1e40*/  MUFU.EX2 R203, R31 ;  /* 0x0000001f00cb7308 */ /* 0x000e620000000800 */
[----:B0-----:R-:W-:Y:S01]  /*1e50*/  FMNMX R25, R24, R25, !PT ;  /* 0x0000001918197209 */ /* 0x001fe20007800000 */
[----:B-1----:R-:W-:Y:S01]  /*1e60*/  @!P1 FMUL R203, R203, R203 ;  /* 0x000000cbcbcb9220 */ /* 0x002fe20000400000 */
[C---:B------:R-:W-:Y:S01]  /*1e70*/  FSETP.GEU.AND P1, PT, R39.reuse, -126, PT ;  /* 0xc2fc00002700780b */ /* 0x040fe20003f2e000 */
[----:B------:R-:W-:Y:S02]  /*1e80*/  FMUL R24, R26, UR9 ;  /* 0x000000091a187c20 */ /* 0x000fe40008400000 */
[----:B------:R-:W0:Y:S10]  /*1e90*/  SHFL.BFLY PT, R28, R25, 0x1, 0x1f ;  /* 0x0c201f00191c7f89 */ /* 0x000e3400000e0000 */
[----:B------:R-:W-:-:S04]  /*1ea0*/  @!P1 FMUL R39, R39, 0.5 ;  /* 0x3f00000027279820 */ /* 0x000fc80000400000 */
[----:B------:R-:W1:Y:S01]  /*1eb0*/  MUFU.EX2 R206, R39 ;  /* 0x0000002700ce7308 */ /* 0x000e620000000800 */
[----:B0-----:R-:W-:Y:S01]  /*1ec0*/  FMNMX R27, R25, R28, !PT ;  /* 0x0000001c191b7209 */ /* 0x001fe20007800000 */
[----:B------:R-:W-:-:S03]  /*1ed0*/  FMUL R25, R42, UR9 ;  /* 0x000000092a197c20 */ /* 0x000fc60008400000 */
[----:B------:R-:W-:Y:S01]  /*1ee0*/  FMNMX R192, R27, R174, !PT ;  /* 0x000000ae1bc07209 */ /* 0x000fe20007800000 */
[----:B------:R-:W-:Y:S01]  /*1ef0*/  FMUL R27, R30, UR9 ;  /* 0x000000091e1b7c20 */ /* 0x000fe20008400000 */
[----:B------:R-:W-:Y:S01]  /*1f00*/  FMNMX R28, R24, R25, !PT ;  /* 0x00000019181c7209 */ /* 0x000fe20007800000 */
[----:B------:R-:W-:Y:S01]  /*1f10*/  FMUL R24, R38, UR9 ;  /* 0x0000000926187c20 */ /* 0x000fe20008400000 */
[----:B-1----:R-:W-:Y:S01]  /*1f20*/  @!P1 FMUL R206, R206, R206 ;  /* 0x000000cecece9220 */ /* 0x002fe20000400000 */
[--C-:B------:R-:W-:Y:S01]  /*1f30*/  FFMA R29, R29, UR9, -R192.reuse ;  /* 0x000000091d1d7c23 */ /* 0x100fe200080008c0 */
[----:B------:R-:W-:Y:S01]  /*1f40*/  FMNMX R27, R27, R28, !PT ;  /* 0x0000001c1b1b7209 */ /* 0x000fe20007800000 */
[--C-:B------:R-:W-:Y:S01]  /*1f50*/  FFMA R33, R33, UR9, -R192.reuse ;  /* 0x0000000921217c23 */ /* 0x100fe200080008c0 */
[--C-:B------:R-:W-:Y:S01]  /*1f60*/  FFMA R41, R41, UR9, -R192.reuse ;  /* 0x0000000929297c23 */ /* 0x100fe200080008c0 */
[----:B------:R-:W-:Y:S01]  /*1f70*/  FMUL R29, R29, 1.4426950216293334961 ;  /* 0x3fb8aa3b1d1d7820 */ /* 0x000fe20000400000 */
[----:B------:R-:W-:Y:S01]  /*1f80*/  FMNMX R24, R24, R27, !PT ;  /* 0x0000001b18187209 */ /* 0x000fe20007800000 */
[----:B------:R-:W-:Y:S01]  /*1f90*/  FMUL R33, R33, 1.4426950216293334961 ;  /* 0x3fb8aa3b21217820 */ /* 0x000fe20000400000 */
[----:B------:R-:W-:Y:S01]  /*1fa0*/  FMUL R41, R41, 1.4426950216293334961 ;  /* 0x3fb8aa3b29297820 */ /* 0x000fe20000400000 */
[----:B------:R-:W-:Y:S01]  /*1fb0*/  FFMA R37, R37, UR9, -R192 ;  /* 0x0000000925257c23 */ /* 0x000fe200080008c0 */
[----:B------:R-:W-:Y:S01]  /*1fc0*/  FSETP.GEU.AND P1, PT, R29, -126, PT ;  /* 0xc2fc00001d00780b */ /* 0x000fe20003f2e000 */
[----:B------:R-:W0:Y:S01]  /*1fd0*/  SHFL.BFLY PT, R25, R24, 0x2, 0x1f ;  /* 0x0c401f0018197f89 */ /* 0x000e2200000e0000 */
[----:B------:R-:W-:Y:S01]  /*1fe0*/  FADD R174, -R192, R174 ;  /* 0x000000aec0ae7221 */ /* 0x000fe20000000100 */
[----:B------:R-:W-:-:S10]  /*1ff0*/  FMUL R37, R37, 1.4426950216293334961 ;  /* 0x3fb8aa3b25257820 */ /* 0x000fd40000400000 */
[----:B------:R-:W-:-:S04]  /*2000*/  @!P1 FMUL R29, R29, 0.5 ;  /* 0x3f0000001d1d9820 */ /* 0x000fc80000400000 */
[----:B------:R-:W1:Y:S01]  /*2010*/  MUFU.EX2 R204, R29 ;  /* 0x0000001d00cc7308 */ /* 0x000e620000000800 */
[----:B0-----:R-:W-:Y:S01]  /*2020*/  FMNMX R25, R24, R25, !PT ;  /* 0x0000001918197209 */ /* 0x001fe20007800000 */
[----:B------:R-:W-:-:S04]  /*2030*/  FMUL R24, R176, 1.4426950216293334961 ;  /* 0x3fb8aa3bb0187820 */ /* 0x000fc80000400000 */
[----:B------:R-:W0:Y:S01]  /*2040*/  SHFL.BFLY PT, R28, R25, 0x1, 0x1f ;  /* 0x0c201f00191c7f89 */ /* 0x000e2200000e0000 */
[----:B-1----:R-:W-:Y:S01]  /*2050*/  @!P1 FMUL R204, R204, R204 ;  /* 0x000000cccccc9220 */ /* 0x002fe20000400000 */
[----:B------:R-:W-:-:S13]  /*2060*/  FSETP.GEU.AND P1, PT, R33, -126, PT ;  /* 0xc2fc00002100780b */ /* 0x000fda0003f2e000 */
[----:B------:R-:W-:-:S04]  /*2070*/  @!P1 FMUL R33, R33, 0.5 ;  /* 0x3f00000021219820 */ /* 0x000fc80000400000 */
[----:B------:R-:W1:Y:S01]  /*2080*/  MUFU.EX2 R209, R33 ;  /* 0x0000002100d17308 */ /* 0x000e620000000800 */
[----:B0-----:R-:W-:Y:S01]  /*2090*/  FMNMX R193, R25, R28, !PT ;  /* 0x0000001c19c17209 */ /* 0x001fe20007800000 */
[----:B------:R-:W-:-:S03]  /*20a0*/  FADD R25, R198, R201 ;  /* 0x000000c9c6197221 */ /* 0x000fc60000000000 */
[----:B------:R-:W-:-:S05]  /*20b0*/  FMNMX R193, R193, R178, !PT ;  /* 0x000000b2c1c17209 */ /* 0x000fca0007800000 */
[--C-:B------:R-:W-:Y:S01]  /*20c0*/  FFMA R26, R26, UR9, -R193.reuse ;  /* 0x000000091a1a7c23 */ /* 0x100fe200080008c1 */
[--C-:B------:R-:W-:Y:S01]  /*20d0*/  FFMA R42, R42, UR9, -R193.reuse ;  /* 0x000000092a2a7c23 */ /* 0x100fe200080008c1 */
[----:B-1----:R-:W-:Y:S01]  /*20e0*/  @!P1 FMUL R209, R209, R209 ;  /* 0x000000d1d1d19220 */ /* 0x002fe20000400000 */
[--C-:B------:R-:W-:Y:S01]  /*20f0*/  FFMA R30, R30, UR9, -R193.reuse ;  /* 0x000000091e1e7c23 */ /* 0x100fe200080008c1 */
[----:B------:R-:W-:Y:S01]  /*2100*/  FMUL R26, R26, 1.4426950216293334961 ;  /* 0x3fb8aa3b1a1a7820 */ /* 0x000fe20000400000 */
[----:B------:R-:W-:Y:S01]  /*2110*/  FMUL R42, R42, 1.4426950216293334961 ;  /* 0x3fb8aa3b2a2a7820 */ /* 0x000fe20000400000 */
[----:B------:R-:W-:Y:S01]  /*2120*/  FFMA R38, R38, UR9, -R193 ;  /* 0x0000000926267c23 */ /* 0x000fe200080008c1 */
[----:B------:R-:W-:Y:S01]  /*2130*/  FMUL R30, R30, 1.4426950216293334961 ;  /* 0x3fb8aa3b1e1e7820 */ /* 0x000fe20000400000 */
[----:B------:R-:W-:Y:S01]  /*2140*/  FADD R178, -R193, R178 ;  /* 0x000000b2c1b27221 */ /* 0x000fe20000000100 */
[----:B------:R-:W-:Y:S01]  /*2150*/  FSETP.GEU.AND P1, PT, R26, -126, PT ;  /* 0xc2fc00001a00780b */ /* 0x000fe20003f2e000 */
[----:B------:R-:W-:Y:S01]  /*2160*/  FMUL R38, R38, 1.4426950216293334961 ;  /* 0x3fb8aa3b26267820 */ /* 0x000fe20000400000 */
[----:B------:R-:W-:Y:S01]  /*2170*/  FADD R27, R204, R209 ;  /* 0x000000d1cc1b7221 */ /* 0x000fe20000000000 */
[----:B------:R-:W-:-:S10]  /*2180*/  FMUL R178, R178, 1.4426950216293334961 ;  /* 0x3fb8aa3bb2b27820 */ /* 0x000fd40000400000 */
[----:B------:R-:W-:-:S04]  /*2190*/  @!P1 FMUL R26, R26, 0.5 ;  /* 0x3f0000001a1a9820 */ /* 0x000fc80000400000 */
[----:B------:R0:W1:Y:S02]  /*21a0*/  MUFU.EX2 R207, R26 ;  /* 0x0000001a00cf7308 */ /* 0x0000640000000800 */
[----:B0-----:R-:W-:Y:S01]  /*21b0*/  FMUL R26, R174, 1.4426950216293334961 ;  /* 0x3fb8aa3bae1a7820 */ /* 0x001fe20000400000 */
[----:B-1----:R-:W-:Y:S01]  /*21c0*/  @!P1 FMUL R207, R207, R207 ;  /* 0x000000cfcfcf9220 */ /* 0x002fe20000400000 */
[----:B------:R-:W-:-:S13]  /*21d0*/  FSETP.GEU.AND P1, PT, R42, -126, PT ;  /* 0xc2fc00002a00780b */ /* 0x000fda0003f2e000 */
[----:B------:R-:W-:-:S04]  /*21e0*/  @!P1 FMUL R42, R42, 0.5 ;  /* 0x3f0000002a2a9820 */ /* 0x000fc80000400000 */
[----:B------:R-:W0:Y:S02]  /*21f0*/  MUFU.EX2 R208, R42 ;  /* 0x0000002a00d07308 */ /* 0x000e240000000800 */
[----:B0-----:R-:W-:Y:S01]  /*2200*/  @!P1 FMUL R208, R208, R208 ;  /* 0x000000d0d0d09220 */ /* 0x001fe20000400000 */
[----:B------:R-:W-:-:S03]  /*2210*/  FSETP.GEU.AND P1, PT, R41, -126, PT ;  /* 0xc2fc00002900780b */ /* 0x000fc60003f2e000 */
[----:B------:R-:W-:-:S10]  /*2220*/  FADD R29, R207, R208 ;  /* 0x000000d0cf1d7221 */ /* 0x000fd40000000000 */
        /* <DEDUP_REMOVED lines=16> */
[----:B------:R-:W-:-:S03]  /*2330*/  FSETP.GEU.AND P1, PT, R24, -126, PT ;  /* 0xc2fc00001800780b */ /* 0x000fc60003f2e000 */
[----:B------:R-:W-:-:S05]  /*2340*/  FADD R28, R213, R28 ;  /* 0x0000001cd51c7221 */ /* 0x000fca0000000000 */
[----:B------:R-:W0:Y:S05]  /*2350*/  SHFL.BFLY PT, R29, R28, 0x2, 0x1f ;  /* 0x0c401f001c1d7f89 */ /* 0x000e2a00000e0000 */
[----:B------:R-:W-:-:S04]  /*2360*/  @!P1 FMUL R24, R24, 0.5 ;  /* 0x3f00000018189820 */ /* 0x000fc80000400000 */
[----:B------:R1:W2:Y:S02]  /*2370*/  MUFU.EX2 R176, R24 ;  /* 0x0000001800b07308 */ /* 0x0002a40000000800 */
[----:B-1----:R-:W-:Y:S01]  /*2380*/  FADD R24, R199, R202 ;  /* 0x000000cac7187221 */ /* 0x002fe20000000000 */
[----:B--2---:R-:W-:Y:S01]  /*2390*/  @!P1 FMUL R176, R176, R176 ;  /* 0x000000b0b0b09220 */ /* 0x004fe20000400000 */
[----:B------:R-:W-:-:S04]  /*23a0*/  FSETP.GEU.AND P1, PT, R179, -126, PT ;  /* 0xc2fc0000b300780b */ /* 0x000fc80003f2e000 */
[----:B------:R-:W-:Y:S04]  /*23b0*/  STS [R167+0x4000], R176 ;  /* 0x004000b0a7007388 */ /* 0x000fe80000000800 */
[----:B------:R-:W-:Y:S05]  /*23c0*/  STS [R167+0x4000], R176 ;  /* 0x004000b0a7007388 */ /* 0x000fea0000000800 */
[----:B------:R-:W-:-:S04]  /*23d0*/  @!P1 FMUL R179, R179, 0.5 ;  /* 0x3f000000b3b39820 */ /* 0x000fc80000400000 */
[----:B------:R-:W1:Y:S02]  /*23e0*/  MUFU.EX2 R181, R179 ;  /* 0x000000b300b57308 */ /* 0x000e640000000800 */
[----:B-1----:R-:W-:Y:S01]  /*23f0*/  @!P1 FMUL R181, R181, R181 ;  /* 0x000000b5b5b59220 */ /* 0x002fe20000400000 */
[----:B------:R-:W-:-:S04]  /*2400*/  FSETP.GEU.AND P1, PT, R26, -126, PT ;  /* 0xc2fc00001a00780b */ /* 0x000fc80003f2e000 */
[----:B------:R-:W-:Y:S04]  /*2410*/  STS [R166+0x4000], R181 ;  /* 0x004000b5a6007388 */ /* 0x000fe80000000800 */
[----:B------:R-:W-:Y:S04]  /*2420*/  STS [R166+0x4000], R181 ;  /* 0x004000b5a6007388 */ /* 0x000fe80000000800 */
[----:B------:R-:W-:Y:S01]  /*2430*/  STS [R167+0x4000], R176 ;  /* 0x004000b0a7007388 */ /* 0x000fe20000000800 */
[----:B------:R-:W-:-:S03]  /*2440*/  @!P1 FMUL R26, R26, 0.5 ;  /* 0x3f0000001a1a9820 */ /* 0x000fc60000400000 */
[----:B------:R-:W-:Y:S01]  /*2450*/  STS [R167+0x4000], R176 ;  /* 0x004000b0a7007388 */ /* 0x000fe20000000800 */
[----:B------:R1:W2:Y:S03]  /*2460*/  MUFU.EX2 R174, R26 ;  /* 0x0000001a00ae7308 */ /* 0x0002a60000000800 */
[----:B------:R-:W-:Y:S04]  /*2470*/  STS [R166+0x4000], R181 ;  /* 0x004000b5a6007388 */ /* 0x000fe80000000800 */
[----:B------:R-:W-:Y:S01]  /*2480*/  STS [R166+0x4000], R181 ;  /* 0x004000b5a6007388 */ /* 0x000fe20000000800 */
[----:B-1----:R-:W-:Y:S01]  /*2490*/  FADD R26, R200, R25 ;  /* 0x00000019c81a7221 */ /* 0x002fe20000000000 */
[----:B------:R-:W-:Y:S01]  /*24a0*/  FADD R25, R203, R24 ;  /* 0x00000018cb197221 */ /* 0x000fe20000000000 */
[----:B------:R-:W-:Y:S01]  /*24b0*/  BAR.SYNC.DEFER_BLOCKING 0x0 ;  /* 0x0000000000007b1d */ /* 0x000fe20000010000 */
[----:B------:R-:W-:Y:S01]  /*24c0*/  FADD R24, R210, R27 ;  /* 0x0000001bd2187221 */ /* 0x000fe20000000000 */
[----:B------:R-:W-:Y:S01]  /*24d0*/  FADD R26, R205, R26 ;  /* 0x0000001acd1a7221 */ /* 0x000fe20000000000 */
[----:B------:R-:W-:Y:S01]  /*24e0*/  FADD R25, R206, R25 ;  /* 0x00000019ce197221 */ /* 0x000fe20000000000 */
[----:B--2---:R-:W-:Y:S01]  /*24f0*/  @!P1 FMUL R174, R174, R174 ;  /* 0x000000aeaeae9220 */ /* 0x004fe20000400000 */
[C---:B------:R-:W-:Y:S01]  /*2500*/  FSETP.GEU.AND P1, PT, R178.reuse, -126, PT ;  /* 0xc2fc0000b200780b */ /* 0x040fe20003f2e000 */
[----:B------:R-:W-:Y:S01]  /*2510*/  FADD R24, R211, R24 ;  /* 0x00000018d3187221 */ /* 0x000fe20000000000 */
[----:B------:R-:W1:Y:S04]  /*2520*/  SHFL.BFLY PT, R183, R26, 0x2, 0x1f ;  /* 0x0c401f001ab77f89 */ /* 0x000e6800000e0000 */
[----:B------:R-:W2:Y:S04]  /*2530*/  SHFL.BFLY PT, R182, R25, 0x2, 0x1f ;  /* 0x0c401f0019b67f89 */ /* 0x000ea800000e0000 */
[----:B------:R-:W3:Y:S03]  /*2540*/  SHFL.BFLY PT, R27, R24, 0x2, 0x1f ;  /* 0x0c401f00181b7f89 */ /* 0x000ee600000e0000 */
[----:B------:R-:W-:-:S04]  /*2550*/  @!P1 FMUL R178, R178, 0.5 ;  /* 0x3f000000b2b29820 */ /* 0x000fc80000400000 */
[----:B------:R0:W4:Y:S01]  /*2560*/  MUFU.EX2 R179, R178 ;  /* 0x000000b200b37308 */ /* 0x0001220000000800 */
[----:B------:R-:W5:Y:S04]  /*2570*/  LDS R85, [R167+0x4000] ;  /* 0x00400000a7557984 */ /* 0x000f680000000800 */
[----:B------:R-:W5:Y:S01]  /*2580*/  LDS R87, [R166+0x4000] ;  /* 0x00400000a6577984 */ /* 0x000f620000000800 */
[----:B0-----:R-:W-:Y:S01]  /*2590*/  FADD R178, R28, R29 ;  /* 0x0000001d1cb27221 */ /* 0x001fe20000000000 */
[----:B------:R-:W-:Y:S01]  /*25a0*/  BAR.SYNC.DEFER_BLOCKING 0x0 ;  /* 0x0000000000007b1d */ /* 0x000fe20000010000 */
[----:B-1----:R-:W-:Y:S01]  /*25b0*/  FADD R183, R26, R183 ;  /* 0x000000b71ab77221 */ /* 0x002fe20000000000 */
[----:B--2---:R-:W-:Y:S01]  /*25c0*/  FADD R182, R25, R182 ;  /* 0x000000b619b67221 */ /* 0x004fe20000000000 */
[----:B----4-:R-:W-:Y:S01]  /*25d0*/  @!P1 FMUL R179, R179, R179 ;  /* 0x000000b3b3b39220 */ /* 0x010fe20000400000 */
[----:B---3--:R-:W-:-:S02]  /*25e0*/  FADD R180, R24, R27 ;  /* 0x0000001b18b47221 */ /* 0x008fc40000000000 */
[----:B------:R-:W-:Y:S04]  /*25f0*/  STS [R167+0x4000], R174 ;  /* 0x004000aea7007388 */ /* 0x000fe80000000800 */
[----:B------:R-:W-:Y:S04]  /*2600*/  STS [R167+0x4000], R174 ;  /* 0x004000aea7007388 */ /* 0x000fe80000000800 */
[----:B------:R-:W-:Y:S01]  /*2610*/  STS [R166+0x4000], R179 ;  /* 0x004000b3a6007388 */ /* 0x000fe20000000800 */
[-C--:B-----5:R-:W-:Y:S01]  /*2620*/  FMUL R57, R121, R85.reuse ;  /* 0x0000005579397220 */ /* 0x0a0fe20000400000 */
[-C--:B------:R-:W-:Y:S01]  /*2630*/  FMUL R56, R120, R85.reuse ;  /* 0x0000005578387220 */ /* 0x080fe20000400000 */
[-C--:B------:R-:W-:Y:S01]  /*2640*/  FMUL R60, R124, R85.reuse ;  /* 0x000000557c3c7220 */ /* 0x080fe20000400000 */
[----:B------:R-:W-:Y:S01]  /*2650*/  STS [R166+0x4000], R179 ;  /* 0x004000b3a6007388 */ /* 0x000fe20000000800 */
[-C--:B------:R-:W-:Y:S01]  /*2660*/  FMUL R61, R125, R85.reuse ;  /* 0x000000557d3d7220 */ /* 0x080fe20000400000 */
        /* <DEDUP_REMOVED lines=10> */
[----:B------:R-:W-:Y:S01]  /*2710*/  BAR.SYNC.DEFER_BLOCKING 0x0 ;  /* 0x0000000000007b1d */ /* 0x000fe20000010000 */
[-C--:B------:R-:W-:Y:S01]  /*2720*/  FMUL R80, R144, R85.reuse ;  /* 0x0000005590507220 */ /* 0x080fe20000400000 */
[-C--:B------:R-:W-:Y:S01]  /*2730*/  FMUL R81, R145, R85.reuse ;  /* 0x0000005591517220 */ /* 0x080fe20000400000 */
[----:B------:R-:W-:Y:S01]  /*2740*/  FMUL R84, R148, R85 ;  /* 0x0000005594547220 */ /* 0x000fe20000400000 */
[-C--:B------:R-:W-:Y:S01]  /*2750*/  FMUL R58, R122, R87.reuse ;  /* 0x000000577a3a7220 */ /* 0x080fe20000400000 */
[-C--:B------:R-:W-:Y:S01]  /*2760*/  FMUL R59, R123, R87.reuse ;  /* 0x000000577b3b7220 */ /* 0x080fe20000400000 */
[-C--:B------:R-:W-:Y:S01]  /*2770*/  FMUL R62, R126, R87.reuse ;  /* 0x000000577e3e7220 */ /* 0x080fe20000400000 */
[-C--:B------:R-:W-:Y:S01]  /*2780*/  FMUL R63, R127, R87.reuse ;  /* 0x000000577f3f7220 */ /* 0x080fe20000400000 */
[----:B------:R-:W-:Y:S01]  /*2790*/  SHFL.BFLY PT, R121, R182, 0x1, 0x1f ;  /* 0x0c201f00b6797f89 */ /* 0x000fe200000e0000 */
[-C--:B------:R-:W-:Y:S01]  /*27a0*/  FMUL R66, R130, R87.reuse ;  /* 0x0000005782427220 */ /* 0x080fe20000400000 */
        /* <DEDUP_REMOVED lines=9> */
[----:B------:R-:W-:Y:S01]  /*2840*/  FMUL R86, R150, R87 ;  /* 0x0000005796567220 */ /* 0x000fe20000400000 */
[----:B------:R-:W-:Y:S01]  /*2850*/  FMUL R85, R149, R85 ;  /* 0x0000005595557220 */ /* 0x000fe20000400000 */
[----:B------:R-:W-:Y:S01]  /*2860*/  FMUL R87, R151, R87 ;  /* 0x0000005797577220 */ /* 0x000fe20000400000 */
[----:B------:R-:W0:Y:S04]  /*2870*/  LDS R53, [R167+0x4000] ;  /* 0x00400000a7357984 */ /* 0x000e280000000800 */
[----:B------:R-:W1:Y:S01]  /*2880*/  LDS R55, [R166+0x4000] ;  /* 0x00400000a6377984 */ /* 0x000e620000000800 */
[-C--:B0-----:R-:W-:Y:S01]  /*2890*/  FMUL R24, R88, R53.reuse ;  /* 0x0000003558187220 */ /* 0x081fe20000400000 */
        /* <DEDUP_REMOVED lines=15> */
[----:B------:R0:W2:Y:S01]  /*2990*/  SHFL.BFLY PT, R112, R183, 0x1, 0x1f ;  /* 0x0c201f00b7707f89 */ /* 0x0000a200000e0000 */
[-C--:B-1----:R-:W-:Y:S01]  /*29a0*/  FMUL R26, R90, R55.reuse ;  /* 0x000000375a1a7220 */ /* 0x082fe20000400000 */
[-C--:B------:R-:W-:Y:S01]  /*29b0*/  FMUL R27, R91, R55.reuse ;  /* 0x000000375b1b7220 */ /* 0x080fe20000400000 */
[-C--:B------:R-:W-:Y:S01]  /*29c0*/  FMUL R30, R94, R55.reuse ;  /* 0x000000375e1e7220 */ /* 0x080fe20000400000 */
[----:B------:R0:W1:Y:S01]  /*29d0*/  SHFL.BFLY PT, R117, R180, 0x1, 0x1f ;  /* 0x0c201f00b4757f89 */ /* 0x00006200000e0000 */
[-C--:B------:R-:W-:Y:S01]  /*29e0*/  FMUL R31, R95, R55.reuse ;  /* 0x000000375f1f7220 */ /* 0x080fe20000400000 */
[-C--:B------:R-:W-:Y:S01]  /*29f0*/  FMUL R34, R98, R55.reuse ;  /* 0x0000003762227220 */ /* 0x080fe20000400000 */
[-C--:B------:R-:W-:Y:S01]  /*2a00*/  FMUL R35, R99, R55.reuse ;  /* 0x0000003763237220 */ /* 0x080fe20000400000 */
[----:B------:R0:W3:Y:S01]  /*2a10*/  SHFL.BFLY PT, R113, R178, 0x1, 0x1f ;  /* 0x0c201f00b2717f89 */ /* 0x0000e200000e0000 */
        /* <DEDUP_REMOVED lines=10> */
[----:B0-----:R-:W-:Y:S06]  /*2ac0*/  @!P0 BRA `(.L_x_5) ;  /* 0x0000000000f48947 */ /* 0x001fec0003800000 */
[----:B------:R-:W-:Y:S02]  /*2ad0*/  ISETP.GE.AND P0, PT, R177, R162, PT ;  /* 0x000000a2b100720c */ /* 0x000fe40003f06270 */
[----:B------:R-:W-:Y:S02]  /*2ae0*/  MOV R190, UR32 ;  /* 0x0000002000be7c02 */ /* 0x000fe40008000f00 */
[----:B------:R-:W-:Y:S02]  /*2af0*/  MOV R191, UR33 ;  /* 0x0000002100bf7c02 */ /* 0x000fe40008000f00 */
[----:B------:R-:W-:Y:S01]  /*2b00*/  PRMT R90, RZ, 0x7610, R90 ;  /* 0x00007610ff5a7816 */ /* 0x000fe2000000005a */
[----:B------:R-:W-:-:S06]  /*2b10*/  IMAD.WIDE R88, R197, 0x2, R190 ;  /* 0x00000002c5587825 */ /* 0x000fcc00078e02be */
[----:B------:R-:W4:Y:S01]  /*2b20*/  @!P0 LDG.E.U16 R90, desc[UR52][R88.64] ;  /* 0x00000034585a8981 */ /* 0x000f22000c1e1500 */
[----:B------:R-:W-:Y:S02]  /*2b30*/  IADD3 R93, R177, 0x2, RZ ;  /* 0x00000002b15d7810 */ /* 0x000fe40007ffe0ff */
[----:B------:R-:W-:Y:S02]  /*2b40*/  IADD3 R91, R158, R196, RZ ;  /* 0x000000c49e5b7210 */ /* 0x000fe40007ffe0ff */
[----:B------:R-:W-:Y:S02]  /*2b50*/  PRMT R92, RZ, 0x7610, R92 ;  /* 0x00007610ff5c7816 */ /* 0x000fe4000000005c */
[----:B----4-:R-:W-:Y:S01]  /*2b60*/  SEL R96, R90, RZ, !P0 ;  /* 0x000000ff5a607207 */ /* 0x010fe20004000000 */
[----:B------:R-:W-:Y:S01]  /*2b70*/  IMAD.WIDE R90, R91, 0x2, R190 ;  /* 0x000000025b5a7825 */ /* 0x000fe200078e02be */
[----:B------:R-:W-:-:S13]  /*2b80*/  ISETP.GE.AND P0, PT, R93, R162, PT ;  /* 0x000000a25d00720c */ /* 0x000fda0003f06270 */
[----:B------:R-:W4:Y:S01]  /*2b90*/  @!P0 LDG.E.U16 R92, desc[UR52][R90.64] ;  /* 0x000000345a5c8981 */ /* 0x000f22000c1e1500 */
[----:B------:R-:W-:Y:S01]  /*2ba0*/  IADD3 R95, R177, 0x3, RZ ;  /* 0x00000003b15f7810 */ /* 0x000fe20007ffe0ff */
[----:B------:R-:W-:-:S04]  /*2bb0*/  IMAD.IADD R93, R157, 0x1, R196 ;  /* 0x000000019d5d7824 */ /* 0x000fc800078e02c4 */
[----:B------:R-:W-:Y:S01]  /*2bc0*/  IMAD.WIDE R88, R93, 0x2, R190 ;  /* 0x000000025d587825 */ /* 0x000fe200078e02be */
[----:B----4-:R-:W-:Y:S02]  /*2bd0*/  SEL R97, R92, RZ, !P0 ;  /* 0x000000ff5c617207 */ /* 0x010fe40004000000 */
[----:B------:R-:W-:Y:S02]  /*2be0*/  ISETP.GE.AND P0, PT, R95, R162, PT ;  /* 0x000000a25f00720c */ /* 0x000fe40003f06270 */
[----:B------:R-:W-:-:S11]  /*2bf0*/  PRMT R92, RZ, 0x7610, R92 ;  /* 0x00007610ff5c7816 */ /* 0x000fd6000000005c */
[----:B------:R-:W4:Y:S01]  /*2c00*/  @!P0 LDG.E.U16 R92, desc[UR52][R88.64] ;  /* 0x00000034585c8981 */ /* 0x000f22000c1e1500 */
[----:B------:R-:W-:Y:S02]  /*2c10*/  IADD3 R95, R177, 0x4, RZ ;  /* 0x00000004b15f7810 */ /* 0x000fe40007ffe0ff */
[----:B------:R-:W-:-:S05]  /*2c20*/  IADD3 R93, R156, R196, RZ ;  /* 0x000000c49c5d7210 */ /* 0x000fca0007ffe0ff */
        /* <DEDUP_REMOVED lines=33> */
[----:B------:R-:W-:Y:S02]  /*2e40*/  PRMT R96, R96, 0x5410, R99 ;  /* 0x0000541060607816 */ /* 0x000fe40000000063 */
[----:B------:R-:W-:Y:S02]  /*2e50*/  PRMT R97, R97, 0x5410, R94 ;  /* 0x0000541061617816 */ /* 0x000fe4000000005e */
[----:B------:R-:W-:Y:S02]  /*2e60*/  PRMT R98, R98, 0x5410, R101 ;  /* 0x0000541062627816 */ /* 0x000fe40000000065 */
[----:B----4-:R-:W-:-:S04]  /*2e70*/  SEL R92, R92, RZ, !P0 ;  /* 0x000000ff5c5c7207 */ /* 0x010fc80004000000 */
[----:B------:R-:W-:Y:S01]  /*2e80*/  PRMT R99, R103, 0x5410, R92 ;  /* 0x0000541067637816 */ /* 0x000fe2000000005c */
[----:B------:R-:W-:Y:S06]  /*2e90*/  BRA `(.L_x_6) ;  /* 0x00000000000c7947 */ /* 0x000fec0003800000 */
.L_x_5:
[----:B------:R-:W0:Y:S02]  /*2ea0*/  LDC.64 R190, c[0x0][0x230] ;  /* 0x00008c00ffbe7b82 */ /* 0x000e240000000a00 */
[----:B0-----:R-:W-:-:S06]  /*2eb0*/  IMAD.WIDE R96, R197, 0x2, R190 ;  /* 0x00000002c5607825 */ /* 0x001fcc00078e02be */
[----:B------:R-:W5:Y:S02]  /*2ec0*/  LDG.E.128 R96, desc[UR52][R96.64] ;  /* 0x0000003460607981 */ /* 0x000f64000c1e1d00 */
.L_x_6:
[----:B------:R-:W-:Y:S06]  /*2ed0*/  BAR.SYNC.DEFER_BLOCKING 0x0 ;  /* 0x0000000000007b1d */ /* 0x000fec0000010000 */
[----:B-----5:R0:W-:Y:S01]  /*2ee0*/  STS.128 [R169+UR7+0x4000], R96 ;  /* 0x00400060a9007988 */ /* 0x0201e20008000c07 */
[----:B------:R4:W-:Y:S06]  /*2ef0*/  MEMBAR.ALL.CTA ;  /* 0x0000000000007992 */ /* 0x0009ec0000008000 */
[----:B----4-:R-:W4:Y:S02]  /*2f00*/  FENCE.VIEW.ASYNC.S ;  /* 0x00000000000073c6 */ /* 0x010f240000000000 */
[----:B----4-:R-:W-:Y:S06]  /*2f10*/  BAR.SYNC.DEFER_BLOCKING 0x0 ;  /* 0x0000000000007b1d */ /* 0x010fec0000010000 */
[----:B------:R-:W4:Y:S01]  /*2f20*/  LDG.E R100, desc[UR52][R186.64+0x4] ;  /* 0x00000434ba647981 */ /* 0x000f22000c1e1900 */
[----:B------:R-:W-:Y:S01]  /*2f30*/  F2FP.BF16.F32.PACK_AB R88, R201, R198 ;  /* 0x000000c6c958723e */ /* 0x000fe200000010ff */
[----:B------:R-:W-:Y:S01]  /*2f40*/  UIADD3 UR13, UR6, 0x20, URZ ;  /* 0x00000020060d7890 */ /* 0x000fe2000fffe03f */
[----:B------:R-:W-:Y:S01]  /*2f50*/  F2FP.BF16.F32.PACK_AB R89, R202, R199 ;  /* 0x000000c7ca59723e */ /* 0x000fe200000010ff */
[----:B------:R-:W-:Y:S01]  /*2f60*/  VIADD R109, R175, 0x10 ;  /* 0x00000010af6d7836 */ /* 0x000fe20000000000 */
[----:B------:R-:W-:-:S02]  /*2f70*/  F2FP.BF16.F32.PACK_AB R90, R205, R200 ;  /* 0x000000c8cd5a723e */ /* 0x000fc400000010ff */
[----:B------:R-:W-:Y:S02]  /*2f80*/  F2FP.BF16.F32.PACK_AB R91, R206, R203 ;  /* 0x000000cbce5b723e */ /* 0x000fe400000010ff */
[----:B------:R-:W-:Y:S02]  /*2f90*/  F2FP.BF16.F32.PACK_AB R92, R209, R204 ;  /* 0x000000ccd15c723e */ /* 0x000fe400000010ff */
[----:B------:R-:W-:Y:S02]  /*2fa0*/  F2FP.BF16.F32.PACK_AB R93, R208, R207 ;  /* 0x000000cfd05d723e */ /* 0x000fe400000010ff */
[----:B------:R-:W-:Y:S02]  /*2fb0*/  F2FP.BF16.F32.PACK_AB R94, R211, R210 ;  /* 0x000000d2d35e723e */ /* 0x000fe400000010ff */
[----:B------:R-:W-:Y:S02]  /*2fc0*/  F2FP.BF16.F32.PACK_AB R95, R213, R212 ;  /* 0x000000d4d55f723e */ /* 0x000fe400000010ff */
[----:B------:R-:W-:-:S02]  /*2fd0*/  ISETP.LT.AND P0, PT, R162, UR13, PT ;  /* 0x0000000da2007c0c */ /* 0x000fc4000bf01270 */
[----:B------:R-:W-:Y:S01]  /*2fe0*/  WARPGROUP.ARRIVE ;  /* 0x00000000000079c5 */ /* 0x000fe20000000000 */
[----:B------:R-:W-:Y:S02]  /*2ff0*/  IADD3 R111, R175, 0x11, RZ ;  /* 0x00000011af6f7810 */ /* 0x000fe40007ffe0ff */
[----:B------:R-:W-:Y:S02]  /*3000*/  IADD3 R115, R175, 0x18, RZ ;  /* 0x00000018af737810 */ /* 0x000fe40007ffe0ff */
[----:B------:R-:W-:Y:S01]  /*3010*/  IADD3 R129, R175, 0x19, RZ ;  /* 0x00000019af817810 */ /* 0x000fe20007ffe0ff */
[----:B------:R-:W-:Y:S04]  /*3020*/  HGMMA.64x64x16.F32.BF16 R56, R88, gdesc[UR12], R56 ;  /* 0x00e0000c58387df0 */ /* 0x000fe80008701838 */
[----:B------:R-:W-:Y:S03]  /*3030*/  HGMMA.64x64x16.F32.BF16 R24, R92, gdesc[UR12], R24, gsb0 ;  /* 0x00e0000c5c187df0 */ /* 0x000fe60008001818 */
[----:B------:R-:W-:-:S02]  /*3040*/  WARPGROUP.DEPBAR.LE gsb0, 0x0 ;  /* 0x00008000000079c5 */ /* 0x000fc40000010000 */
[C---:B----4-:R-:W-:Y:S02]  /*3050*/  IMAD R124, R100.reuse, UR12, R23 ;  /* 0x0000000c647c7c24 */ /* 0x050fe4000f8e0217 */
[----:B------:R-:W-:-:S03]  /*3060*/  IMAD R105, R100, UR11, R168 ;  /* 0x0000000b64697c24 */ /* 0x000fc6000f8e02a8 */
[----:B------:R-:W-:Y:S01]  /*3070*/  IADD3 R125, R161, R124, RZ ;  /* 0x0000007ca17d7210 */ /* 0x000fe20007ffe0ff */
[----:B0-----:R-:W-:Y:S06]  /*3080*/  @!P0 BRA `(.L_x_7) ;  /* 0x0000000000388947 */ /* 0x001fec0003800000 */
[----:B------:R-:W-:Y:S01]  /*3090*/  IADD3 R93, R173, 0x10, RZ ;  /* 0x00000010ad5d7810 */ /* 0x000fe20007ffe0ff */
[----:B------:R-:W-:Y:S01]  /*30a0*/  BSSY B0, `(.L_x_8) ;  /* 0x0000007000007945 */ /* 0x000fe20003800000 */
[----:B------:R-:W-:Y:S02]  /*30b0*/  CS2R R88, SRZ ;  /* 0x0000000000587805 */ /* 0x000fe4000001ff00 */
[----:B------:R-:W-:Y:S02]  /*30c0*/  CS2R R90, SRZ ;  /* 0x00000000005a7805 */ /* 0x000fe4000001ff00 */
[----:B------:R-:W-:-:S13]  /*30d0*/  ISETP.GE.AND P1, PT, R93, R162, PT ;  /* 0x000000a25d00720c */ /* 0x000fda0003f26270 */
[----:B------:R-:W-:Y:S05]  /*30e0*/  @P1 BRA `(.L_x_9) ;  /* 0x0000000000081947 */ /* 0x000fea0003800000 */
[----:B------:R-:W-:-:S06]  /*30f0*/  IMAD.WIDE R88, R105, 0x2, R188 ;  /* 0x0000000269587825 */ /* 0x000fcc00078e02bc */
[----:B------:R-:W5:Y:S02]  /*3100*/  LDG.E.128 R88, desc[UR52][R88.64] ;  /* 0x0000003458587981 */ /* 0x000f64000c1e1d00 */
.L_x_9:
[----:B------:R-:W-:Y:S05]  /*3110*/  BSYNC B0 ;  /* 0x0000000000007941 */ /* 0x000fea0003800000 */
.L_x_8:
[----:B-----5:R-:W-:Y:S02]  /*3120*/  SEL R104, R88, RZ, !P1 ;  /* 0x000000ff58687207 */ /* 0x020fe40004800000 */
[----:B------:R-:W-:Y:S02]  /*3130*/  SEL R105, R89, RZ, !P1 ;  /* 0x000000ff59697207 */ /* 0x000fe40004800000 */
[----:B------:R-:W-:Y:S02]  /*3140*/  SEL R106, R90, RZ, !P1 ;  /* 0x000000ff5a6a7207 */ /* 0x000fe40004800000 */
[----:B------:R-:W-:Y:S01]  /*3150*/  SEL R107, R91, RZ, !P1 ;  /* 0x000000ff5b6b7207 */ /* 0x000fe20004800000 */
[----:B------:R-:W-:Y:S06]  /*3160*/  BRA `(.L_x_10) ;  /* 0x0000000000087947 */ /* 0x000fec0003800000 */
.L_x_7:
[----:B------:R-:W-:-:S06]  /*3170*/  IMAD.WIDE R104, R105, 0x2, R188 ;  /* 0x0000000269687825 */ /* 0x000fcc00078e02bc */
[----:B------:R-:W5:Y:S02]  /*3180*/  LDG.E.128 R104, desc[UR52][R104.64] ;  /* 0x0000003468687981 */ /* 0x000f64000c1e1d00 */
.L_x_10:
[----:B------:R-:W-:Y:S01]  /*3190*/  BAR.SYNC.DEFER_BLOCKING 0x0 ;  /* 0x0000000000007b1d */ /* 0x000fe20000010000 */
[----:B------:R-:W-:-:S05]  /*31a0*/  ISETP.GE.AND P1, PT, R109, R162, PT ;  /* 0x000000a26d00720c */ /* 0x000fca0003f26270 */
[----:B------:R-:W-:Y:S01]  /*31b0*/  UMOV UR35, URZ ;  /* 0x0000003f00237c82 */ /* 0x000fe20008000000 */
[----:B------:R-:W0:Y:S04]  /*31c0*/  SHFL.IDX PT, R88, R2, RZ, 0x1f ;  /* 0x00001fff02587589 */ /* 0x000e2800000e0000 */
[----:B-----5:R4:W-:Y:S01]  /*31d0*/  STS.128 [R3+0x4000], R104 ;  /* 0x0040006803007388 */ /* 0x0209e20000000c00 */
[----:B------:R5:W-:Y:S06]  /*31e0*/  MEMBAR.ALL.CTA ;  /* 0x0000000000007992 */ /* 0x000bec0000008000 */
[----:B-----5:R-:W5:Y:S01]  /*31f0*/  FENCE.VIEW.ASYNC.S ;  /* 0x00000000000073c6 */ /* 0x020f620000000000 */
[----:B0-----:R-:W-:-:S13]  /*3200*/  R2UR UR13, R88 ;  /* 0x00000000580d72ca */ /* 0x001fda00000e0000 */
[----:B------:R-:W-:-:S04]  /*3210*/  USHF.L.U32 UR13, UR13, 0x7, URZ ;  /* 0x000000070d0d7899 */ /* 0x000fc8000800063f */
[----:B------:R-:W-:Y:S01]  /*3220*/  ULOP3.LUT UR34, UR13, 0x180, URZ, 0xc0, !UPT ;  /* 0x000001800d227892 */ /* 0x000fe2000f8ec03f */
[----:B---3-5:R-:W-:Y:S03]  /*3230*/  BAR.SYNC.DEFER_BLOCKING 0x0 ;  /* 0x0000000000007b1d */ /* 0x028fe60000010000 */
        /* <DEDUP_REMOVED lines=18> */
[----:B----4-:R-:W-:Y:S02]  /*3360*/  FSEL R105, R96, -INF , !P1 ;  /* 0xff80000060697808 */ /* 0x010fe40004800000 */
[----:B------:R-:W-:Y:S02]  /*3370*/  FSEL R109, R98, -INF , !P1 ;  /* 0xff800000626d7808 */ /* 0x000fe40004800000 */
[----:B------:R-:W-:Y:S01]  /*3380*/  FSEL R96, R88, -INF , !P1 ;  /* 0xff80000058607808 */ /* 0x000fe20004800000 */
[----:B------:R-:W-:Y:S01]  /*3390*/  FMUL R88, R105, UR9 ;  /* 0x0000000969587c20 */ /* 0x000fe20008400000 */
[----:B------:R-:W-:Y:S02]  /*33a0*/  FSEL R119, R90, -INF , !P1 ;  /* 0xff8000005a777808 */ /* 0x000fe40004800000 */
[----:B------:R-:W-:-:S04]  /*33b0*/  ISETP.GE.AND P1, PT, R111, R162, PT ;  /* 0x000000a26f00720c */ /* 0x000fc80003f26270 */
[----:B------:R-:W-:Y:S02]  /*33c0*/  FSEL R97, R97, -INF , !P1 ;  /* 0xff80000061617808 */ /* 0x000fe40004800000 */
[----:B------:R-:W-:Y:S02]  /*33d0*/  FSEL R99, R99, -INF , !P1 ;  /* 0xff80000063637808 */ /* 0x000fe40004800000 */
[----:B------:R-:W-:Y:S01]  /*33e0*/  FSEL R98, R89, -INF , !P1 ;  /* 0xff80000059627808 */ /* 0x000fe20004800000 */
[----:B------:R-:W-:Y:S01]  /*33f0*/  FMUL R89, R97, UR9 ;  /* 0x0000000961597c20 */ /* 0x000fe20008400000 */
[----:B------:R-:W-:Y:S02]  /*3400*/  FSEL R123, R91, -INF , !P1 ;  /* 0xff8000005b7b7808 */ /* 0x000fe40004800000 */
[----:B------:R-:W-:Y:S02]  /*3410*/  ISETP.GE.AND P1, PT, R115, R162, PT ;  /* 0x000000a27300720c */ /* 0x000fe40003f26270 */
[----:B------:R-:W-:-:S02]  /*3420*/  FMNMX R89, R88, R89, !PT ;  /* 0x0000005958597209 */ /* 0x000fc40007800000 */
[----:B------:R-:W-:Y:S02]  /*3430*/  FSEL R91, R100, -INF , !P1 ;  /* 0xff800000645b7808 */ /* 0x000fe40004800000 */
[----:B------:R-:W-:Y:S02]  /*3440*/  FSEL R111, R102, -INF , !P1 ;  /* 0xff800000666f7808 */ /* 0x000fe40004800000 */
[----:B------:R-:W-:Y:S01]  /*3450*/  FSEL R100, R92, -INF , !P1 ;  /* 0xff8000005c647808 */ /* 0x000fe20004800000 */
[----:B------:R-:W-:Y:S01]  /*3460*/  FMUL R90, R91, UR9 ;  /* 0x000000095b5a7c20 */ /* 0x000fe20008400000 */
[----:B------:R-:W-:Y:S01]  /*3470*/  FSEL R127, R94, -INF , !P1 ;  /* 0xff8000005e7f7808 */ /* 0x000fe20004800000 */
[----:B------:R-:W-:Y:S01]  /*3480*/  FMUL R92, R111, UR9 ;  /* 0x000000096f5c7c20 */ /* 0x000fe20008400000 */
[----:B------:R-:W-:Y:S01]  /*3490*/  ISETP.GE.AND P1, PT, R129, R162, PT ;  /* 0x000000a28100720c */ /* 0x000fe20003f26270 */
[----:B------:R-:W-:Y:S01]  /*34a0*/  FMUL R94, R100, UR9 ;  /* 0x00000009645e7c20 */ /* 0x000fe20008400000 */
[----:B------:R-:W-:-:S02]  /*34b0*/  FMNMX R89, R90, R89, !PT ;  /* 0x000000595a597209 */ /* 0x000fc40007800000 */
[----:B------:R-:W-:Y:S02]  /*34c0*/  FSEL R101, R101, -INF , !P1 ;  /* 0xff80000065657808 */ /* 0x000fe40004800000 */
[----:B------:R-:W-:Y:S02]  /*34d0*/  FSEL R103, R103, -INF , !P1 ;  /* 0xff80000067677808 */ /* 0x000fe40004800000 */
[----:B------:R-:W-:Y:S01]  /*34e0*/  FSEL R108, R93, -INF , !P1 ;  /* 0xff8000005d6c7808 */ /* 0x000fe20004800000 */
[----:B------:R-:W-:Y:S01]  /*34f0*/  FMUL R88, R101, UR9 ;  /* 0x0000000965587c20 */ /* 0x000fe20008400000 */
[----:B------:R-:W-:-:S04]  /*3500*/  FSEL R129, R95, -INF , !P1 ;  /* 0xff8000005f817808 */ /* 0x000fc80004800000 */
[----:B------:R-:W-:-:S05]  /*3510*/  FMNMX R88, R88, R89, !PT ;  /* 0x0000005958587209 */ /* 0x000fca0007800000 */
[----:B------:R-:W0:Y:S02]  /*3520*/  SHFL.BFLY PT, R89, R88, 0x2, 0x1f ;  /* 0x0c401f0058597f89 */ /* 0x000e2400000e0000 */
[----:B0-----:R-:W-:-:S05]  /*3530*/  FMNMX R89, R88, R89, !PT ;  /* 0x0000005958597209 */ /* 0x001fca0007800000 */
[----:B------:R-:W0:Y:S02]  /*3540*/  SHFL.BFLY PT, R90, R89, 0x1, 0x1f ;  /* 0x0c201f00595a7f89 */ /* 0x000e2400000e0000 */
[----:B0-----:R-:W-:Y:S01]  /*3550*/  FMNMX R90, R89, R90, !PT ;  /* 0x0000005a595a7209 */ /* 0x001fe20007800000 */
[----:B------:R-:W-:-:S03]  /*3560*/  FMUL R89, R109, UR9 ;  /* 0x000000096d597c20 */ /* 0x000fc60008400000 */
[----:B------:R-:W-:Y:S01]  /*3570*/  FMNMX R118, R195, R90, !PT ;  /* 0x0000005ac3767209 */ /* 0x000fe20007800000 */
[----:B------:R-:W-:-:S04]  /*3580*/  FMUL R90, R99, UR9 ;  /* 0x00000009635a7c20 */ /* 0x000fc80008400000 */
[--C-:B------:R-:W-:Y:S01]  /*3590*/  FFMA R105, R105, UR9, -R118.reuse ;  /* 0x0000000969697c23 */ /* 0x100fe20008000876 */
[----:B------:R-:W-:Y:S01]  /*35a0*/  FMNMX R93, R89, R90, !PT ;  /* 0x0000005a595d7209 */ /* 0x000fe20007800000 */
[----:B------:R-:W-:Y:S01]  /*35b0*/  FMUL R89, R103, UR9 ;  /* 0x0000000967597c20 */ /* 0x000fe20008400000 */
[--C-:B------:R-:W-:Y:S01]  /*35c0*/  FFMA R97, R97, UR9, -R118.reuse ;  /* 0x0000000961617c23 */ /* 0x100fe20008000876 */
[----:B------:R-:W-:Y:S01]  /*35d0*/  FMUL R105, R105, 1.4426950216293334961 ;  /* 0x3fb8aa3b69697820 */ /* 0x000fe20000400000 */
[----:B------:R-:W-:Y:S01]  /*35e0*/  FMNMX R92, R92, R93, !PT ;  /* 0x0000005d5c5c7209 */ /* 0x000fe20007800000 */
[--C-:B------:R-:W-:Y:S01]  /*35f0*/  FFMA R91, R91, UR9, -R118.reuse ;  /* 0x000000095b5b7c23 */ /* 0x100fe20008000876 */
[----:B------:R-:W-:Y:S01]  /*3600*/  FMUL R97, R97, 1.4426950216293334961 ;  /* 0x3fb8aa3b61617820 */ /* 0x000fe20000400000 */
[--C-:B------:R-:W-:Y:S01]  /*3610*/  FFMA R101, R101, UR9, -R118.reuse ;  /* 0x0000000965657c23 */ /* 0x100fe20008000876 */
[----:B------:R-:W-:Y:S01]  /*3620*/  FMNMX R89, R89, R92, !PT ;  /* 0x0000005c59597209 */ /* 0x000fe20007800000 */
[----:B------:R-:W-:Y:S01]  /*3630*/  FMUL R92, R91, 1.4426950216293334961 ;  /* 0x3fb8aa3b5b5c7820 */ /* 0x000fe20000400000 */
[----:B------:R-:W-:Y:S01]  /*3640*/  FSETP.GEU.AND P1, PT, R105, -126, PT ;  /* 0xc2fc00006900780b */ /* 0x000fe20003f2e000 */
[----:B------:R-:W-:Y:S01]  /*3650*/  FMUL R101, R101, 1.4426950216293334961 ;  /* 0x3fb8aa3b65657820 */ /* 0x000fe20000400000 */
[----:B------:R-:W-:Y:S01]  /*3660*/  FADD R195, R195, -R118 ;  /* 0x80000076c3c37221 */ /* 0x000fe20000000000 */
[----:B------:R-:W0:Y:S03]  /*3670*/  SHFL.BFLY PT, R90, R89, 0x2, 0x1f ;  /* 0x0c401f00595a7f89 */ /* 0x000e2600000e0000 */
[----:B------:R-:W-:-:S07]  /*3680*/  FMUL R195, R195, 1.4426950216293334961 ;  /* 0x3fb8aa3bc3c37820 */ /* 0x000fce0000400000 */
[----:B------:R-:W-:-:S04]  /*3690*/  @!P1 FMUL R105, R105, 0.5 ;  /* 0x3f00000069699820 */ /* 0x000fc80000400000 */
[----:B------:R-:W3:Y:S01]  /*36a0*/  MUFU.EX2 R107, R105 ;  /* 0x00000069006b7308 */ /* 0x000ee20000000800 */
[----:B0-----:R-:W-:-:S05]  /*36b0*/  FMNMX R90, R89, R90, !PT ;  /* 0x0000005a595a7209 */ /* 0x001fca0007800000 */
[----:B------:R-:W0:Y:S01]  /*36c0*/  SHFL.BFLY PT, R93, R90, 0x1, 0x1f ;  /* 0x0c201f005a5d7f89 */ /* 0x000e2200000e0000 */
[----:B---3--:R-:W-:Y:S01]  /*36d0*/  @!P1 FMUL R107, R107, R107 ;  /* 0x0000006b6b6b9220 */ /* 0x008fe20000400000 */
[----:B------:R-:W-:-:S13]  /*36e0*/  FSETP.GEU.AND P1, PT, R97, -126, PT ;  /* 0xc2fc00006100780b */ /* 0x000fda0003f2e000 */
[----:B------:R-:W-:-:S04]  /*36f0*/  @!P1 FMUL R97, R97, 0.5 ;  /* 0x3f00000061619820 */ /* 0x000fc80000400000 */
[----:B------:R-:W3:Y:S01]  /*3700*/  MUFU.EX2 R88, R97 ;  /* 0x0000006100587308 */ /* 0x000ee20000000800 */
[----:B0-----:R-:W-:-:S04]  /*3710*/  FMNMX R93, R90, R93, !PT ;  /* 0x0000005d5a5d7209 */ /* 0x001fc80007800000 */
[----:B------:R-:W-:Y:S01]  /*3720*/  FMNMX R116, R194, R93, !PT ;  /* 0x0000005dc2747209 */ /* 0x000fe20007800000 */
[----:B------:R-:W-:-:S04]  /*3730*/  FMUL R93, R98, UR9 ;  /* 0x00000009625d7c20 */ /* 0x000fc80008400000 */
[--C-:B------:R-:W-:Y:S01]  /*3740*/  FFMA R109, R109, UR9, -R116.reuse ;  /* 0x000000096d6d7c23 */ /* 0x100fe20008000874 */
[----:B---3--:R-:W-:Y:S01]  /*3750*/  @!P1 FMUL R88, R88, R88 ;  /* 0x0000005858589220 */ /* 0x008fe20000400000 */
[--C-:B------:R-:W-:Y:S01]  /*3760*/  FFMA R99, R99, UR9, -R116.reuse ;  /* 0x0000000963637c23 */ /* 0x100fe20008000874 */
[--C-:B------:R-:W-:Y:S01]  /*3770*/  FFMA R111, R111, UR9, -R116.reuse ;  /* 0x000000096f6f7c23 */ /* 0x100fe20008000874 */
[----:B------:R-:W-:Y:S01]  /*3780*/  FMUL R109, R109, 1.4426950216293334961 ;  /* 0x3fb8aa3b6d6d7820 */ /* 0x000fe20000400000 */
[--C-:B------:R-:W-:Y:S01]  /*3790*/  FFMA R103, R103, UR9, -R116.reuse ;  /* 0x0000000967677c23 */ /* 0x100fe20008000874 */
[----:B------:R-:W-:Y:S01]  /*37a0*/  FMUL R99, R99, 1.4426950216293334961 ;  /* 0x3fb8aa3b63637820 */ /* 0x000fe20000400000 */
[----:B------:R-:W-:Y:S01]  /*37b0*/  FMUL R111, R111, 1.4426950216293334961 ;  /* 0x3fb8aa3b6f6f7820 */ /* 0x000fe20000400000 */
[----:B------:R-:W-:Y:S01]  /*37c0*/  FADD R194, R194, -R116 ;  /* 0x80000074c2c27221 */ /* 0x000fe20000000000 */
[----:B------:R-:W-:Y:S01]  /*37d0*/  FSETP.GEU.AND P1, PT, R109, -126, PT ;  /* 0xc2fc00006d00780b */ /* 0x000fe20003f2e000 */
[----:B------:R-:W-:-:S02]  /*37e0*/  FMUL R103, R103, 1.4426950216293334961 ;  /* 0x3fb8aa3b67677820 */ /* 0x000fc40000400000 */
[----:B------:R-:W-:-:S10]  /*37f0*/  FMUL R194, R194, 1.4426950216293334961 ;  /* 0x3fb8aa3bc2c27820 */ /* 0x000fd40000400000 */
        /* <DEDUP_REMOVED lines=10> */
[----:B------:R0:W3:Y:S02]  /*38a0*/  MUFU.EX2 R90, R92 ;  /* 0x0000005c005a7308 */ /* 0x0000e40000000800 */
[----:B0-----:R-:W-:-:S05]  /*38b0*/  FMUL R92, R96, UR9 ;  /* 0x00000009605c7c20 */ /* 0x001fca0008400000 */
[----:B------:R-:W-:Y:S01]  /*38c0*/  FMNMX R93, R92, R93, !PT ;  /* 0x0000005d5c5d7209 */ /* 0x000fe20007800000 */
[----:B---3--:R-:W-:Y:S01]  /*38d0*/  @!P1 FMUL R90, R90, R90 ;  /* 0x0000005a5a5a9220 */ /* 0x008fe20000400000 */
[----:B------:R-:W-:Y:S01]  /*38e0*/  FSETP.GEU.AND P1, PT, R101, -126, PT ;  /* 0xc2fc00006500780b */ /* 0x000fe20003f2e000 */
[----:B------:R-:W-:Y:S01]  /*38f0*/  FMUL R92, R108, UR9 ;  /* 0x000000096c5c7c20 */ /* 0x000fe20008400000 */
[----:B------:R-:W-:-:S04]  /*3900*/  FMNMX R93, R94, R93, !PT ;  /* 0x0000005d5e5d7209 */ /* 0x000fc80007800000 */
[----:B------:R-:W-:-:S05]  /*3910*/  FMNMX R93, R92, R93, !PT ;  /* 0x0000005d5c5d7209 */ /* 0x000fca0007800000 */
[----:B------:R-:W0:Y:S02]  /*3920*/  SHFL.BFLY PT, R92, R93, 0x2, 0x1f ;  /* 0x0c401f005d5c7f89 */ /* 0x000e2400000e0000 */
[----:B------:R-:W-:-:S04]  /*3930*/  @!P1 FMUL R101, R101, 0.5 ;  /* 0x3f00000065659820 */ /* 0x000fc80000400000 */
[----:B------:R-:W3:Y:S02]  /*3940*/  MUFU.EX2 R91, R101 ;  /* 0x00000065005b7308 */ /* 0x000ee40000000800 */
[----:B---3--:R-:W-:Y:S01]  /*3950*/  @!P1 FMUL R91, R91, R91 ;  /* 0x0000005b5b5b9220 */ /* 0x008fe20000400000 */
[----:B------:R-:W-:Y:S02]  /*3960*/  FSETP.GEU.AND P1, PT, R111, -126, PT ;  /* 0xc2fc00006f00780b */ /* 0x000fe40003f2e000 */
[----:B0-----:R-:W-:-:S05]  /*3970*/  FMNMX R94, R93, R92, !PT ;  /* 0x0000005c5d5e7209 */ /* 0x001fca0007800000 */
[----:B------:R-:W0:Y:S06]  /*3980*/  SHFL.BFLY PT, R95, R94, 0x1, 0x1f ;  /* 0x0c201f005e5f7f89 */ /* 0x000e2c00000e0000 */
[----:B------:R-:W-:-:S04]  /*3990*/  @!P1 FMUL R111, R111, 0.5 ;  /* 0x3f0000006f6f9820 */ /* 0x000fc80000400000 */
[----:B------:R-:W3:Y:S01]  /*39a0*/  MUFU.EX2 R104, R111 ;  /* 0x0000006f00687308 */ /* 0x000ee20000000800 */
[----:B0-----:R-:W-:Y:S01]  /*39b0*/  FMNMX R95, R94, R95, !PT ;  /* 0x0000005f5e5f7209 */ /* 0x001fe20007800000 */
[----:B---3--:R-:W-:Y:S01]  /*39c0*/  @!P1 FMUL R104, R104, R104 ;  /* 0x0000006868689220 */ /* 0x008fe20000400000 */
[----:B------:R-:W-:Y:S01]  /*39d0*/  FSETP.GEU.AND P1, PT, R103, -126, PT ;  /* 0xc2fc00006700780b */ /* 0x000fe20003f2e000 */
[----:B------:R-:W-:Y:S01]  /*39e0*/  FMUL R94, R119, UR9 ;  /* 0x00000009775e7c20 */ /* 0x000fe20008400000 */
[----:B------:R-:W-:Y:S01]  /*39f0*/  FMNMX R115, R192, R95, !PT ;  /* 0x0000005fc0737209 */ /* 0x000fe20007800000 */
[----:B------:R-:W-:-:S04]  /*3a00*/  FMUL R95, R123, UR9 ;  /* 0x000000097b5f7c20 */ /* 0x000fc80008400000 */
[--C-:B------:R-:W-:Y:S01]  /*3a10*/  FFMA R96, R96, UR9, -R115.reuse ;  /* 0x0000000960607c23 */ /* 0x100fe20008000873 */
[----:B------:R-:W-:Y:S01]  /*3a20*/  FMNMX R95, R94, R95, !PT ;  /* 0x0000005f5e5f7209 */ /* 0x000fe20007800000 */
[----:B------:R-:W-:Y:S01]  /*3a30*/  FMUL R94, R129, UR9 ;  /* 0x00000009815e7c20 */ /* 0x000fe20008400000 */
[--C-:B------:R-:W-:Y:S01]  /*3a40*/  FFMA R98, R98, UR9, -R115.reuse ;  /* 0x0000000962627c23 */ /* 0x100fe20008000873 */
[----:B------:R-:W-:Y:S01]  /*3a50*/  FMUL R97, R96, 1.4426950216293334961 ;  /* 0x3fb8aa3b60617820 */ /* 0x000fe20000400000 */
[----:B------:R-:W-:Y:S01]  /*3a60*/  FMUL R96, R127, UR9 ;  /* 0x000000097f607c20 */ /* 0x000fe20008400000 */
[----:B------:R-:W-:Y:S01]  /*3a70*/  @!P1 FMUL R103, R103, 0.5 ;  /* 0x3f00000067679820 */ /* 0x000fe20000400000 */
[----:B------:R-:W-:Y:S01]  /*3a80*/  FMUL R98, R98, 1.4426950216293334961 ;  /* 0x3fb8aa3b62627820 */ /* 0x000fe20000400000 */
[--C-:B------:R-:W-:Y:S01]  /*3a90*/  FFMA R100, R100, UR9, -R115.reuse ;  /* 0x0000000964647c23 */ /* 0x100fe20008000873 */
[--C-:B------:R-:W-:Y:S01]  /*3aa0*/  FFMA R108, R108, UR9, -R115.reuse ;  /* 0x000000096c6c7c23 */ /* 0x100fe20008000873 */
[----:B------:R-:W0:Y:S01]  /*3ab0*/  MUFU.EX2 R105, R103 ;  /* 0x0000006700697308 */ /* 0x000e220000000800 */
[----:B------:R-:W-:Y:S01]  /*3ac0*/  FMNMX R95, R96, R95, !PT ;  /* 0x0000005f605f7209 */ /* 0x000fe20007800000 */
[----:B------:R-:W-:Y:S01]  /*3ad0*/  FMUL R100, R100, 1.4426950216293334961 ;  /* 0x3fb8aa3b64647820 */ /* 0x000fe20000400000 */
[----:B------:R-:W-:Y:S01]  /*3ae0*/  FMUL R108, R108, 1.4426950216293334961 ;  /* 0x3fb8aa3b6c6c7820 */ /* 0x000fe20000400000 */
[----:B------:R-:W-:Y:S01]  /*3af0*/  FADD R192, R192, -R115 ;  /* 0x80000073c0c07221 */ /* 0x000fe20000000000 */
[----:B------:R-:W-:-:S03]  /*3b00*/  FMNMX R94, R94, R95, !PT ;  /* 0x0000005f5e5e7209 */ /* 0x000fc60007800000 */
[----:B------:R-:W-:Y:S02]  /*3b10*/  FMUL R192, R192, 1.4426950216293334961 ;  /* 0x3fb8aa3bc0c07820 */ /* 0x000fe40000400000 */
[----:B------:R-:W3:Y:S01]  /*3b20*/  SHFL.BFLY PT, R95, R94, 0x2, 0x1f ;  /* 0x0c401f005e5f7f89 */ /* 0x000ee200000e0000 */
[----:B0-----:R-:W-:Y:S01]  /*3b30*/  @!P1 FMUL R105, R105, R105 ;  /* 0x0000006969699220 */ /* 0x001fe20000400000 */
[----:B------:R-:W-:-:S13]  /*3b40*/  FSETP.GEU.AND P1, PT, R97, -126, PT ;  /* 0xc2fc00006100780b */ /* 0x000fda0003f2e000 */
[----:B------:R-:W-:-:S04]  /*3b50*/  @!P1 FMUL R97, R97, 0.5 ;  /* 0x3f00000061619820 */ /* 0x000fc80000400000 */
[----:B------:R0:W4:Y:S01]  /*3b60*/  MUFU.EX2 R92, R97 ;  /* 0x00000061005c7308 */ /* 0x0001220000000800 */
[----:B---3--:R-:W-:-:S05]  /*3b70*/  FMNMX R95, R94, R95, !PT ;  /* 0x0000005f5e5f7209 */ /* 0x008fca0007800000 */
[----:B------:R-:W3:Y:S01]  /*3b80*/  SHFL.BFLY PT, R96, R95, 0x1, 0x1f ;  /* 0x0c201f005f607f89 */ /* 0x000ee200000e0000 */
[----:B0-----:R-:W-:Y:S01]  /*3b90*/  FADD R97, R107, R88 ;  /* 0x000000586b617221 */ /* 0x001fe20000000000 */
[----:B----4-:R-:W-:Y:S01]  /*3ba0*/  @!P1 FMUL R92, R92, R92 ;  /* 0x0000005c5c5c9220 */ /* 0x010fe20000400000 */
[----:B------:R-:W-:-:S13]  /*3bb0*/  FSETP.GEU.AND P1, PT, R98, -126, PT ;  /* 0xc2fc00006200780b */ /* 0x000fda0003f2e000 */
[----:B------:R-:W-:Y:S01]  /*3bc0*/  @!P1 FMUL R98, R98, 0.5 ;  /* 0x3f00000062629820 */ /* 0x000fe20000400000 */
[----:B---3--:R-:W-:-:S03]  /*3bd0*/  FMNMX R96, R95, R96, !PT ;  /* 0x000000605f607209 */ /* 0x008fc60007800000 */
[----:B------:R-:W0:Y:S01]  /*3be0*/  MUFU.EX2 R93, R98 ;  /* 0x00000062005d7308 */ /* 0x000e220000000800 */
[----:B------:R-:W-:Y:S01]  /*3bf0*/  FMNMX R114, R193, R96, !PT ;  /* 0x00000060c1727209 */ /* 0x000fe20007800000 */
[----:B------:R-:W-:-:S04]  /*3c00*/  FADD R96, R90, R97 ;  /* 0x000000615a607221 */ /* 0x000fc80000000000 */
[--C-:B------:R-:W-:Y:S01]  /*3c10*/  FFMA R119, R119, UR9, -R114.reuse ;  /* 0x0000000977777c23 */ /* 0x100fe20008000872 */
[--C-:B------:R-:W-:Y:S01]  /*3c20*/  FFMA R123, R123, UR9, -R114.reuse ;  /* 0x000000097b7b7c23 */ /* 0x100fe20008000872 */
[--C-:B------:R-:W-:Y:S01]  /*3c30*/  FFMA R127, R127, UR9, -R114.reuse ;  /* 0x000000097f7f7c23 */ /* 0x100fe20008000872 */
[--C-:B------:R-:W-:Y:S01]  /*3c40*/  FFMA R129, R129, UR9, -R114.reuse ;  /* 0x0000000981817c23 */ /* 0x100fe20008000872 */
[----:B------:R-:W-:Y:S01]  /*3c50*/  FMUL R119, R119, 1.4426950216293334961 ;  /* 0x3fb8aa3b77777820 */ /* 0x000fe20000400000 */
[----:B------:R-:W-:Y:S01]  /*3c60*/  FMUL R123, R123, 1.4426950216293334961 ;  /* 0x3fb8aa3b7b7b7820 */ /* 0x000fe20000400000 */
[----:B------:R-:W-:Y:S01]  /*3c70*/  FMUL R127, R127, 1.4426950216293334961 ;  /* 0x3fb8aa3b7f7f7820 */ /* 0x000fe20000400000 */
[----:B------:R-:W-:Y:S01]  /*3c80*/  FMUL R129, R129, 1.4426950216293334961 ;  /* 0x3fb8aa3b81817820 */ /* 0x000fe20000400000 */
[----:B------:R-:W-:Y:S01]  /*3c90*/  FADD R193, R193, -R114 ;  /* 0x80000072c1c17221 */ /* 0x000fe20000000000 */
[----:B0-----:R-:W-:Y:S01]  /*3ca0*/  @!P1 FMUL R93, R93, R93 ;  /* 0x0000005d5d5d9220 */ /* 0x001fe20000400000 */
[----:B------:R-:W-:Y:S01]  /*3cb0*/  FSETP.GEU.AND P1, PT, R119, -126, PT ;  /* 0xc2fc00007700780b */ /* 0x000fe20003f2e000 */
[----:B------:R-:W-:Y:S01]  /*3cc0*/  FADD R98, R104, R99 ;  /* 0x0000006368627221 */ /* 0x000fe20000000000 */
[----:B------:R-:W-:Y:S01]  /*3cd0*/  FMUL R193, R193, 1.4426950216293334961 ;  /* 0x3fb8aa3bc1c17820 */ /* 0x000fe20000400000 */
[----:B------:R-:W-:-:S02]  /*3ce0*/  FADD R96, R91, R96 ;  /* 0x000000605b607221 */ /* 0x000fc40000000000 */
[----:B------:R-:W-:-:S08]  /*3cf0*/  FADD R98, R105, R98 ;  /* 0x0000006269627221 */ /* 0x000fd00000000000 */
[----:B------:R-:W-:-:S04]  /*3d00*/  @!P1 FMUL R119, R119, 0.5 ;  /* 0x3f00000077779820 */ /* 0x000fc80000400000 */
[----:B------:R0:W3:Y:S02]  /*3d10*/  MUFU.EX2 R102, R119 ;  /* 0x0000007700667308 */ /* 0x0000e40000000800 */
[----:B0-----:R-:W-:Y:S01]  /*3d20*/  FADD R119, R92, R93 ;  /* 0x0000005d5c777221 */ /* 0x001fe20000000000 */
[----:B---3--:R-:W-:Y:S01]  /*3d30*/  @!P1 FMUL R102, R102, R102 ;  /* 0x0000006666669220 */ /* 0x008fe20000400000 */
[----:B------:R-:W-:-:S13]  /*3d40*/  FSETP.GEU.AND P1, PT, R123, -126, PT ;  /* 0xc2fc00007b00780b */ /* 0x000fda0003f2e000 */
[----:B------:R-:W-:-:S04]  /*3d50*/  @!P1 FMUL R123, R123, 0.5 ;  /* 0x3f0000007b7b9820 */ /* 0x000fc80000400000 */
[----:B------:R0:W3:Y:S02]  /*3d60*/  MUFU.EX2 R103, R123 ;  /* 0x0000007b00677308 */ /* 0x0000e40000000800 */
[----:B0-----:R-:W-:Y:S01]  /*3d70*/  SHFL.BFLY PT, R123, R98, 0x2, 0x1f ;  /* 0x0c401f00627b7f89 */ /* 0x001fe200000e0000 */
[----:B---3--:R-:W-:Y:S01]  /*3d80*/  @!P1 FMUL R103, R103, R103 ;  /* 0x0000006767679220 */ /* 0x008fe20000400000 */
[----:B------:R-:W-:-:S03]  /*3d90*/  FSETP.GEU.AND P1, PT, R100, -126, PT ;  /* 0xc2fc00006400780b */ /* 0x000fc60003f2e000 */
[----:B------:R-:W-:-:S10]  /*3da0*/  FADD R120, R102, R103 ;  /* 0x0000006766787221 */ /* 0x000fd40000000000 */
[----:B------:R-:W-:-:S04]  /*3db0*/  @!P1 FMUL R100, R100, 0.5 ;  /* 0x3f00000064649820 */ /* 0x000fc80000400000 */
[----:B------:R-:W0:Y:S02]  /*3dc0*/  MUFU.EX2 R94, R100 ;  /* 0x00000064005e7308 */ /* 0x000e240000000800 */
[----:B0-----:R-:W-:Y:S01]  /*3dd0*/  @!P1 FMUL R94, R94, R94 ;  /* 0x0000005e5e5e9220 */ /* 0x001fe20000400000 */
[----:B------:R-:W-:-:S03]  /*3de0*/  FSETP.GEU.AND P1, PT, R108, -126, PT ;  /* 0xc2fc00006c00780b */ /* 0x000fc60003f2e000 */
[----:B------:R-:W-:Y:S02]  /*3df0*/  FADD R122, R94, R119 ;  /* 0x000000775e7a7221 */ /* 0x000fe40000000000 */
[----:B------:R-:W0:Y:S08]  /*3e00*/  SHFL.BFLY PT, R119, R96, 0x2, 0x1f ;  /* 0x0c401f0060777f89 */ /* 0x000e3000000e0000 */
[----:B------:R-:W-:-:S04]  /*3e10*/  @!P1 FMUL R108, R108, 0.5 ;  /* 0x3f0000006c6c9820 */ /* 0x000fc80000400000 */
[----:B------:R-:W3:Y:S01]  /*3e20*/  MUFU.EX2 R101, R108 ;  /* 0x0000006c00657308 */ /* 0x000ee20000000800 */
[----:B0-----:R-:W-:Y:S01]  /*3e30*/  FADD R119, R96, R119 ;  /* 0x0000007760777221 */ /* 0x001fe20000000000 */
[----:B---3--:R-:W-:Y:S01]  /*3e40*/  @!P1 FMUL R101, R101, R101 ;  /* 0x0000006565659220 */ /* 0x008fe20000400000 */
[----:B------:R-:W-:-:S03]  /*3e50*/  FSETP.GEU.AND P1, PT, R127, -126, PT ;  /* 0xc2fc00007f00780b */ /* 0x000fc60003f2e000 */
[----:B------:R-:W-:Y:S01]  /*3e60*/  SHFL.BFLY PT, R128, R119, 0x1, 0x1f ;  /* 0x0c201f0077807f89 */ /* 0x000fe200000e0000 */
[----:B------:R-:W-:-:S05]  /*3e70*/  FADD R97, R101, R122 ;  /* 0x0000007a65617221 */ /* 0x000fca0000000000 */
[----:B------:R-:W0:Y:S04]  /*3e80*/  SHFL.BFLY PT, R122, R97, 0x2, 0x1f ;  /* 0x0c401f00617a7f89 */ /* 0x000e2800000e0000 */
[----:B------:R-:W-:-:S04]  /*3e90*/  @!P1 FMUL R127, R127, 0.5 ;  /* 0x3f0000007f7f9820 */ /* 0x000fc80000400000 */
[----:B------:R-:W3:Y:S02]  /*3ea0*/  MUFU.EX2 R95, R127 ;  /* 0x0000007f005f7308 */ /* 0x000ee40000000800 */
[----:B---3--:R-:W-:Y:S01]  /*3eb0*/  @!P1 FMUL R95, R95, R95 ;  /* 0x0000005f5f5f9220 */ /* 0x008fe20000400000 */
[----:B------:R-:W-:Y:S01]  /*3ec0*/  FSETP.GEU.AND P1, PT, R129, -126, PT ;  /* 0xc2fc00008100780b */ /* 0x000fe20003f2e000 */
[----:B0-----:R-:W-:Y:S02]  /*3ed0*/  FADD R122, R97, R122 ;  /* 0x0000007a617a7221 */ /* 0x001fe40000000000 */
[----:B------:R-:W-:Y:S01]  /*3ee0*/  FADD R99, R95, R120 ;  /* 0x000000785f637221 */ /* 0x000fe20000000000 */
[----:B------:R-:W-:Y:S02]  /*3ef0*/  FADD R120, R98, R123 ;  /* 0x0000007b62787221 */ /* 0x000fe40000000000 */
[----:B------:R-:W-:Y:S07]  /*3f00*/  SHFL.BFLY PT, R127, R122, 0x1, 0x1f ;  /* 0x0c201f007a7f7f89 */ /* 0x000fee00000e0000 */
[----:B------:R-:W-:-:S04]  /*3f10*/  @!P1 FMUL R129, R129, 0.5 ;  /* 0x3f00000081819820 */ /* 0x000fc80000400000 */
[----:B------:R0:W3:Y:S02]  /*3f20*/  MUFU.EX2 R100, R129 ;  /* 0x0000008100647308 */ /* 0x0000e40000000800 */
[----:B0-----:R-:W-:Y:S01]  /*3f30*/  SHFL.BFLY PT, R129, R120, 0x1, 0x1f ;  /* 0x0c201f0078817f89 */ /* 0x001fe200000e0000 */
[----:B---3--:R-:W-:Y:S01]  /*3f40*/  @!P1 FMUL R100, R100, R100 ;  /* 0x0000006464649220 */ /* 0x008fe20000400000 */
[----:B------:R-:W-:-:S03]  /*3f50*/  FSETP.GEU.AND P1, PT, R195, -126, PT ;  /* 0xc2fc0000c300780b */ /* 0x000fc60003f2e000 */
[----:B------:R-:W-:-:S05]  /*3f60*/  FADD R99, R100, R99 ;  /* 0x0000006364637221 */ /* 0x000fca0000000000 */
[----:B------:R-:W0:Y:S05]  /*3f70*/  SHFL.BFLY PT, R126, R99, 0x2, 0x1f ;  /* 0x0c401f00637e7f89 */ /* 0x000e2a00000e0000 */
[----:B------:R-:W-:-:S04]  /*3f80*/  @!P1 FMUL R195, R195, 0.5 ;  /* 0x3f000000c3c39820 */ /* 0x000fc80000400000 */
[----:B------:R-:W3:Y:S02]  /*3f90*/  MUFU.EX2 R111, R195 ;  /* 0x000000c3006f7308 */ /* 0x000ee40000000800 */
[----:B---3--:R-:W-:Y:S01]  /*3fa0*/  @!P1 FMUL R111, R111, R111 ;  /* 0x0000006f6f6f9220 */ /* 0x008fe20000400000 */
[----:B------:R-:W-:Y:S01]  /*3fb0*/  FSETP.GEU.AND P1, PT, R194, -126, PT ;  /* 0xc2fc0000c200780b */ /* 0x000fe20003f2e000 */
[----:B0-----:R-:W-:Y:S02]  /*3fc0*/  FADD R123, R99, R126 ;  /* 0x0000007e637b7221 */ /* 0x001fe40000000000 */
[-C--:B------:R-:W-:Y:S01]  /*3fd0*/  FMUL R56, R56, R111.reuse ;  /* 0x0000006f38387220 */ /* 0x080fe20000400000 */
[-C--:B------:R-:W-:Y:S01]  /*3fe0*/  FMUL R57, R57, R111.reuse ;  /* 0x0000006f39397220 */ /* 0x080fe20000400000 */
[-C--:B------:R-:W-:Y:S01]  /*3ff0*/  FMUL R60, R60, R111.reuse ;  /* 0x0000006f3c3c7220 */ /* 0x080fe20000400000 */
[----:B------:R0:W0:Y:S01]  /*4000*/  SHFL.BFLY PT, R126, R123, 0x1, 0x1f ;  /* 0x0c201f007b7e7f89 */ /* 0x00002200000e0000 */
[-C--:B------:R-:W-:Y:S01]  /*4010*/  FMUL R61, R61, R111.reuse ;  /* 0x0000006f3d3d7220 */ /* 0x080fe20000400000 */
[-C--:B------:R-:W-:Y:S01]  /*4020*/  FMUL R64, R64, R111.reuse ;  /* 0x0000006f40407220 */ /* 0x080fe20000400000 */
[-C--:B------:R-:W-:Y:S01]  /*4030*/  FMUL R65, R65, R111.reuse ;  /* 0x0000006f41417220 */ /* 0x080fe20000400000 */
[-C--:B------:R-:W-:Y:S01]  /*4040*/  FMUL R68, R68, R111.reuse ;  /* 0x0000006f44447220 */ /* 0x080fe20000400000 */
[-C--:B------:R-:W-:Y:S01]  /*4050*/  FMUL R69, R69, R111.reuse ;  /* 0x0000006f45457220 */ /* 0x080fe20000400000 */
[-C--:B------:R-:W-:Y:S01]  /*4060*/  FMUL R72, R72, R111.reuse ;  /* 0x0000006f48487220 */ /* 0x080fe20000400000 */
[----:B------:R-:W-:Y:S01]  /*4070*/  @!P1 FMUL R194, R194, 0.5 ;  /* 0x3f000000c2c29820 */ /* 0x000fe20000400000 */
[-C--:B------:R-:W-:Y:S01]  /*4080*/  FMUL R73, R73, R111.reuse ;  /* 0x0000006f49497220 */ /* 0x080fe20000400000 */
[-C--:B------:R-:W-:Y:S01]  /*4090*/  FMUL R76, R76, R111.reuse ;  /* 0x0000006f4c4c7220 */ /* 0x080fe20000400000 */
[-C--:B------:R-:W-:Y:S01]  /*40a0*/  FMUL R77, R77, R111.reuse ;  /* 0x0000006f4d4d7220 */ /* 0x080fe20000400000 */
[----:B------:R-:W3:Y:S01]  /*40b0*/  MUFU.EX2 R110, R194 ;  /* 0x000000c2006e7308 */ /* 0x000ee20000000800 */
[-C--:B------:R-:W-:Y:S01]  /*40c0*/  FMUL R80, R80, R111.reuse ;  /* 0x0000006f50507220 */ /* 0x080fe20000400000 */
[-C--:B------:R-:W-:Y:S01]  /*40d0*/  FMUL R81, R81, R111.reuse ;  /* 0x0000006f51517220 */ /* 0x080fe20000400000 */
[-C--:B------:R-:W-:Y:S01]  /*40e0*/  FMUL R84, R84, R111.reuse ;  /* 0x0000006f54547220 */ /* 0x080fe20000400000 */
[----:B------:R-:W-:Y:S01]  /*40f0*/  FMUL R85, R85, R111 ;  /* 0x0000006f55557220 */ /* 0x000fe20000400000 */
[----:B---3--:R-:W-:Y:S01]  /*4100*/  @!P1 FMUL R110, R110, R110 ;  /* 0x0000006e6e6e9220 */ /* 0x008fe20000400000 */
[----:B------:R-:W-:-:S03]  /*4110*/  FSETP.GEU.AND P1, PT, R192, -126, PT ;  /* 0xc2fc0000c000780b */ /* 0x000fc60003f2e000 */
        /* <DEDUP_REMOVED lines=38> */
[----:B---3--:R-:W-:-:S04]  /*4380*/  @!P1 FMUL R108, R108, R108 ;  /* 0x0000006c6c6c9220 */ /* 0x008fc80000400000 */
        /* <DEDUP_REMOVED lines=17> */
[----:B------:R-:W-:Y:S01]  /*44a0*/  VIADD R99, R177, 0x10 ;  /* 0x00000010b1637836 */ /* 0x000fe20000000000 */
[----:B------:R-:W-:Y:S01]  /*44b0*/  PRMT R98, RZ, 0x7610, R98 ;  /* 0x00007610ff627816 */ /* 0x000fe20000000062 */
[----:B------:R-:W-:-:S03]  /*44c0*/  IMAD.WIDE R96, R125, 0x2, R190 ;  /* 0x000000027d607825 */ /* 0x000fc600078e02be */
[----:B------:R-:W-:-:S13]  /*44d0*/  ISETP.GE.AND P0, PT, R99, R162, PT ;  /* 0x000000a26300720c */ /* 0x000fda0003f06270 */
[----:B------:R-:W3:Y:S01]  /*44e0*/  @!P0 LDG.E.U16 R98, desc[UR52][R96.64] ;  /* 0x0000003460628981 */ /* 0x000ee2000c1e1500 */
[----:B------:R-:W-:Y:S02]  /*44f0*/  IADD3 R125, R177, 0x12, RZ ;  /* 0x00000012b17d7810 */ /* 0x000fe40007ffe0ff */
[----:B------:R-:W-:Y:S02]  /*4500*/  IADD3 R99, R158, R124, RZ ;  /* 0x0000007c9e637210 */ /* 0x000fe40007ffe0ff */
[----:B------:R-:W-:Y:S02]  /*4510*/  PRMT R130, RZ, 0x7610, R130 ;  /* 0x00007610ff827816 */ /* 0x000fe40000000082 */
[----:B---3--:R-:W-:Y:S01]  /*4520*/  SEL R132, R98, RZ, !P0 ;  /* 0x000000ff62847207 */ /* 0x008fe20004000000 */
[----:B------:R-:W-:Y:S01]  /*4530*/  IMAD.WIDE R98, R99, 0x2, R190 ;  /* 0x0000000263627825 */ /* 0x000fe200078e02be */
[----:B------:R-:W-:-:S13]  /*4540*/  ISETP.GE.AND P0, PT, R125, R162, PT ;  /* 0x000000a27d00720c */ /* 0x000fda0003f06270 */
[----:B------:R-:W3:Y:S01]  /*4550*/  @!P0 LDG.E.U16 R130, desc[UR52][R98.64] ;  /* 0x0000003462828981 */ /* 0x000ee2000c1e1500 */
[----:B------:R-:W-:Y:S02]  /*4560*/  IADD3 R131, R177, 0x13, RZ ;  /* 0x00000013b1837810 */ /* 0x000fe40007ffe0ff */
[----:B------:R-:W-:-:S05]  /*4570*/  IADD3 R125, R157, R124, RZ ;  /* 0x0000007c9d7d7210 */ /* 0x000fca0007ffe0ff */
[----:B------:R-:W-:Y:S01]  /*4580*/  IMAD.WIDE R96, R125, 0x2, R190 ;  /* 0x000000027d607825 */ /* 0x000fe200078e02be */
[----:B---3--:R-:W-:Y:S02]  /*4590*/  SEL R134, R130, RZ, !P0 ;  /* 0x000000ff82867207 */ /* 0x008fe40004000000 */
[----:B------:R-:W-:Y:S02]  /*45a0*/  ISETP.GE.AND P0, PT, R131, R162, PT ;  /* 0x000000a28300720c */ /* 0x000fe40003f06270 */
[----:B------:R-:W-:-:S11]  /*45b0*/  PRMT R130, RZ, 0x7610, R130 ;  /* 0x00007610ff827816 */ /* 0x000fd60000000082 */
[----:B------:R-:W3:Y:S01]  /*45c0*/  @!P0 LDG.E.U16 R130, desc[UR52][R96.64] ;  /* 0x0000003460828981 */ /* 0x000ee2000c1e1500 */
[----:B------:R-:W-:Y:S01]  /*45d0*/  VIADD R131, R177, 0x14 ;  /* 0x00000014b1837836 */ /* 0x000fe20000000000 */
[----:B------:R-:W-:-:S05]  /*45e0*/  IADD3 R125, R156, R124, RZ ;  /* 0x0000007c9c7d7210 */ /* 0x000fca0007ffe0ff */
[----:B------:R-:W-:Y:S01]  /*45f0*/  IMAD.WIDE R98, R125, 0x2, R190 ;  /* 0x000000027d627825 */ /* 0x000fe200078e02be */
[----:B---3--:R-:W-:Y:S02]  /*4600*/  SEL R135, R130, RZ, !P0 ;  /* 0x000000ff82877207 */ /* 0x008fe40004000000 */
[----:B------:R-:W-:Y:S02]  /*4610*/  ISETP.GE.AND P0, PT, R131, R162, PT ;  /* 0x000000a28300720c */ /* 0x000fe40003f06270 */
[----:B------:R-:W-:-:S11]  /*4620*/  PRMT R130, RZ, 0x7610, R130 ;  /* 0x00007610ff827816 */ /* 0x000fd60000000082 */
        /* <DEDUP_REMOVED lines=23> */
[----:B------:R-:W-:Y:S02]  /*47a0*/  IADD3 R125, R152, R124, RZ ;  /* 0x0000007c987d7210 */ /* 0x000fe40007ffe0ff */
[----:B------:R-:W-:-:S03]  /*47b0*/  PRMT R124, RZ, 0x7610, R124 ;  /* 0x00007610ff7c7816 */ /* 0x000fc6000000007c */
[----:B------:R-:W-:Y:S01]  /*47c0*/  IMAD.WIDE R98, R125, 0x2, R190 ;  /* 0x000000027d627825 */ /* 0x000fe200078e02be */
[----:B---3--:R-:W-:Y:S02]  /*47d0*/  SEL R133, R130, RZ, !P0 ;  /* 0x000000ff82857207 */ /* 0x008fe40004000000 */
[----:B------:R-:W-:-:S13]  /*47e0*/  ISETP.GE.AND P0, PT, R131, R162, PT ;  /* 0x000000a28300720c */ /* 0x000fda0003f06270 */
[----:B------:R0:W3:Y:S01]  /*47f0*/  @!P0 LDG.E.U16 R124, desc[UR52][R98.64] ;  /* 0x00000034627c8981 */ /* 0x0000e2000c1e1500 */
[----:B------:R-:W-:Y:S02]  /*4800*/  PRMT R97, R134, 0x5410, R135 ;  /* 0x0000541086617816 */ /* 0x000fe40000000087 */
[----:B------:R-:W-:Y:S02]  /*4810*/  PRMT R96, R132, 0x5410, R133 ;  /* 0x0000541084607816 */ /* 0x000fe40000000085 */
[----:B0-----:R-:W-:Y:S02]  /*4820*/  PRMT R98, R136, 0x5410, R137 ;  /* 0x0000541088627816 */ /* 0x001fe40000000089 */
[----:B---3--:R-:W-:-:S04]  /*4830*/  SEL R124, R124, RZ, !P0 ;  /* 0x000000ff7c7c7207 */ /* 0x008fc80004000000 */
[----:B------:R-:W-:Y:S01]  /*4840*/  PRMT R99, R139, 0x5410, R124 ;  /* 0x000054108b637816 */ /* 0x000fe2000000007c */
[----:B------:R-:W-:Y:S06]  /*4850*/  BRA `(.L_x_12) ;  /* 0x0000000000087947 */ /* 0x000fec0003800000 */
.L_x_11:
[----:B------:R-:W-:-:S06]  /*4860*/  IMAD.WIDE R96, R125, 0x2, R190 ;  /* 0x000000027d607825 */ /* 0x000fcc00078e02be */
[----:B------:R-:W5:Y:S02]  /*4870*/  LDG.E.128 R96, desc[UR52][R96.64] ;  /* 0x0000003460607981 */ /* 0x000f64000c1e1d00 */
.L_x_12:
[----:B------:R-:W-:Y:S06]  /*4880*/  BAR.SYNC.DEFER_BLOCKING 0x0 ;  /* 0x0000000000007b1d */ /* 0x000fec0000010000 */
[----:B-----5:R0:W-:Y:S01]  /*4890*/  STS.128 [R169+UR7+0x4000], R96 ;  /* 0x00400060a9007988 */ /* 0x0201e20008000c07 */
[----:B------:R3:W-:Y:S06]  /*48a0*/  MEMBAR.ALL.CTA ;  /* 0x0000000000007992 */ /* 0x0007ec0000008000 */
[----:B---3--:R-:W3:Y:S02]  /*48b0*/  FENCE.VIEW.ASYNC.S ;  /* 0x00000000000073c6 */ /* 0x008ee40000000000 */
[----:B---3--:R-:W-:Y:S06]  /*48c0*/  BAR.SYNC.DEFER_BLOCKING 0x0 ;  /* 0x0000000000007b1d */ /* 0x008fec0000010000 */
[----:B------:R-:W3:Y:S01]  /*48d0*/  LDG.E R125, desc[UR52][R186.64+0x8] ;  /* 0x00000834ba7d7981 */ /* 0x000ee2000c1e1900 */
[----:B------:R-:W-:Y:S01]  /*48e0*/  F2FP.BF16.F32.PACK_AB R90, R91, R90 ;  /* 0x0000005a5b5a723e */ /* 0x000fe200000010ff */
[----:B------:R-:W-:Y:S01]  /*48f0*/  UMOV UR34, UR14 ;  /* 0x0000000e00227c82 */ /* 0x000fe20008000000 */
[----:B------:R-:W-:Y:S01]  /*4900*/  F2FP.BF16.F32.PACK_AB R92, R93, R92 ;  /* 0x0000005c5d5c723e */ /* 0x000fe200000010ff */
[----:B------:R-:W-:Y:S01]  /*4910*/  UMOV UR35, UR15 ;  /* 0x0000000f00237c82 */ /* 0x000fe20008000000 */
[----:B------:R-:W-:Y:S01]  /*4920*/  F2FP.BF16.F32.PACK_AB R88, R88, R107 ;  /* 0x0000006b5858723e */ /* 0x000fe200000010ff */
[----:B------:R-:W-:Y:S01]  /*4930*/  UIADD3 UR13, UR6, 0x30, URZ ;  /* 0x00000030060d7890 */ /* 0x000fe2000fffe03f */
[----:B------:R-:W-:Y:S01]  /*4940*/  F2FP.BF16.F32.PACK_AB R89, R89, R106 ;  /* 0x0000006a5959723e */ /* 0x000fe200000010ff */
[----:B------:R-:W-:Y:S01]  /*4950*/  FADD R182, R182, R121 ;  /* 0x00000079b6b67221 */ /* 0x000fe20000000000 */
[----:B------:R-:W-:Y:S01]  /*4960*/  F2FP.BF16.F32.PACK_AB R91, R105, R104 ;  /* 0x00000068695b723e */ /* 0x000fe200000010ff */
[----:B-1----:R-:W-:Y:S01]  /*4970*/  FADD R131, R180, R117 ;  /* 0x00000075b4837221 */ /* 0x002fe20000000000 */
[----:B------:R-:W-:Y:S01]  /*4980*/  F2FP.BF16.F32.PACK_AB R93, R103, R102 ;  /* 0x00000066675d723e */ /* 0x000fe200000010ff */
[----:B------:R-:W-:Y:S01]  /*4990*/  FADD R178, R178, R113 ;  /* 0x00000071b2b27221 */ /* 0x000fe20000000000 */
[----:B------:R-:W-:Y:S01]  /*49a0*/  F2FP.BF16.F32.PACK_AB R94, R101, R94 ;  /* 0x0000005e655e723e */ /* 0x000fe200000010ff */
[----:B--2---:R-:W-:Y:S01]  /*49b0*/  FADD R183, R183, R112 ;  /* 0x00000070b7b77221 */ /* 0x004fe20000000000 */
[----:B------:R-:W-:Y:S01]  /*49c0*/  F2FP.BF16.F32.PACK_AB R95, R100, R95 ;  /* 0x0000005f645f723e */ /* 0x000fe200000010ff */
[----:B------:R-:W-:Y:S01]  /*49d0*/  VIADD R133, R175, 0x29 ;  /* 0x00000029af857836 */ /* 0x000fe20000000000 */
        /* <DEDUP_REMOVED lines=8> */
[C---:B---3--:R-:W-:Y:S02]  /*4a60*/  IMAD R124, R125.reuse, UR12, R23 ;  /* 0x0000000c7d7c7c24 */ /* 0x048fe4000f8e0217 */
        /* <DEDUP_REMOVED lines=11> */
.L_x_15:
[----:B------:R-:W-:Y:S05]  /*4b20*/  BSYNC B0 ;  /* 0x0000000000007941 */ /* 0x000fea0003800000 */
.L_x_14:
[----:B-----5:R-:W-:Y:S02]  /*4b30*/  SEL R104, R88, RZ, !P1 ;  /* 0x000000ff58687207 */ /* 0x020fe40004800000 */
[----:B------:R-:W-:Y:S02]  /*4b40*/  SEL R105, R89, RZ, !P1 ;  /* 0x000000ff59697207 */ /* 0x000fe40004800000 */
[----:B------:R-:W-:Y:S02]  /*4b50*/  SEL R106, R90, RZ, !P1 ;  /* 0x000000ff5a6a7207 */ /* 0x000fe40004800000 */
[----:B------:R-:W-:Y:S01]  /*4b60*/  SEL R107, R91, RZ, !P1 ;  /* 0x000000ff5b6b7207 */ /* 0x000fe20004800000 */
[----:B------:R-:W-:Y:S06]  /*4b70*/  BRA `(.L_x_16) ;  /* 0x0000000000087947 */ /* 0x000fec0003800000 */
.L_x_13:
[----:B------:R-:W-:-:S06]  /*4b80*/  IMAD.WIDE R104, R105, 0x2, R188 ;  /* 0x0000000269687825 */ /* 0x000fcc00078e02bc */
[----:B------:R-:W5:Y:S02]  /*4b90*/  LDG.E.128 R104, desc[UR52][R104.64] ;  /* 0x0000003468687981 */ /* 0x000f64000c1e1d00 */
.L_x_16:
[----:B------:R-:W-:Y:S01]  /*4ba0*/  BAR.SYNC.DEFER_BLOCKING 0x0 ;  /* 0x0000000000007b1d */ /* 0x000fe20000010000 */
[----:B------:R-:W-:Y:S01]  /*4bb0*/  ISETP.GE.AND P1, PT, R113, R162, PT ;  /* 0x000000a27100720c */ /* 0x000fe20003f26270 */
[----:B------:R-:W-:Y:S01]  /*4bc0*/  FADD R122, R122, R127 ;  /* 0x0000007f7a7a7221 */ /* 0x000fe20000000000 */
[----:B------:R-:W-:Y:S01]  /*4bd0*/  FADD R128, R119, R128 ;  /* 0x0000008077807221 */ /* 0x000fe20000000000 */
[----:B------:R-:W-:Y:S01]  /*4be0*/  FADD R129, R120, R129 ;  /* 0x0000008178817221 */ /* 0x000fe20000000000 */
[----:B------:R-:W-:Y:S01]  /*4bf0*/  FADD R127, R123, R126 ;  /* 0x0000007e7b7f7221 */ /* 0x000fe20000000000 */
[----:B------:R-:W-:Y:S01]  /*4c00*/  UMOV UR35, URZ ;  /* 0x0000003f00237c82 */ /* 0x000fe20008000000 */
[----:B------:R-:W-:Y:S01]  /*4c10*/  FFMA R21, R181, R21, R182 ;  /* 0x00000015b5157223 */ /* 0x000fe200000000b6 */
[----:B------:R-:W0:Y:S01]  /*4c20*/  SHFL.IDX PT, R88, R2, RZ, 0x1f ;  /* 0x00001fff02587589 */ /* 0x000e2200000e0000 */
[----:B------:R-:W-:Y:S01]  /*4c30*/  FFMA R20, R174, R20, R131 ;  /* 0x00000014ae147223 */ /* 0x000fe20000000083 */
[----:B------:R-:W-:Y:S01]  /*4c40*/  FFMA R19, R179, R19, R178 ;  /* 0x00000013b3137223 */ /* 0x000fe200000000b2 */
[----:B------:R-:W-:Y:S01]  /*4c50*/  FFMA R22, R176, R22, R183 ;  /* 0x00000016b0167223 */ /* 0x000fe200000000b7 */
        /* <DEDUP_REMOVED lines=52> */
[----:B0-----:R-:W-:Y:S01]  /*4fa0*/  FMNMX R89, R91, R88, !PT ;  /* 0x000000585b597209 */ /* 0x001fe20007800000 */
[----:B------:R-:W-:-:S04]  /*4fb0*/  FMUL R91, R102, UR9 ;  /* 0x00000009665b7c20 */ /* 0x000fc80008400000 */
[----:B------:R-:W0:Y:S02]  /*4fc0*/  SHFL.BFLY PT, R88, R89, 0x1, 0x1f ;  /* 0x0c201f0059587f89 */ /* 0x000e2400000e0000 */
[----:B0-----:R-:W-:Y:S01]  /*4fd0*/  FMNMX R121, R89, R88, !PT ;  /* 0x0000005859797209 */ /* 0x001fe20007800000 */
[----:B------:R-:W-:-:S03]  /*4fe0*/  FMUL R89, R106, UR9 ;  /* 0x000000096a597c20 */ /* 0x000fc60008400000 */
[----:B------:R-:W-:-:S05]  /*4ff0*/  FMNMX R121, R118, R121, !PT ;  /* 0x0000007976797209 */ /* 0x000fca0007800000 */
[--C-:B------:R-:W-:Y:S01]  /*5000*/  FFMA R90, R90, UR9, -R121.reuse ;  /* 0x000000095a5a7c23 */ /* 0x100fe20008000879 */
[--C-:B------:R-:W-:Y:S01]  /*5010*/  FFMA R104, R104, UR9, -R121.reuse ;  /* 0x0000000968687c23 */ /* 0x100fe20008000879 */
[--C-:B------:R-:W-:Y:S01]  /*5020*/  FFMA R100, R100, UR9, -R121.reuse ;  /* 0x0000000964647c23 */ /* 0x100fe20008000879 */
[--C-:B------:R-:W-:Y:S01]  /*5030*/  FFMA R92, R92, UR9, -R121.reuse ;  /* 0x000000095c5c7c23 */ /* 0x100fe20008000879 */
[----:B------:R-:W-:Y:S01]  /*5040*/  FMUL R93, R90, 1.4426950216293334961 ;  /* 0x3fb8aa3b5a5d7820 */ /* 0x000fe20000400000 */
[----:B------:R-:W-:Y:S01]  /*5050*/  FMUL R90, R112, UR9 ;  /* 0x00000009705a7c20 */ /* 0x000fe20008400000 */
[----:B------:R-:W-:Y:S01]  /*5060*/  FMUL R104, R104, 1.4426950216293334961 ;  /* 0x3fb8aa3b68687820 */ /* 0x000fe20000400000 */
[----:B------:R-:W-:Y:S01]  /*5070*/  FMUL R100, R100, 1.4426950216293334961 ;  /* 0x3fb8aa3b64647820 */ /* 0x000fe20000400000 */
[----:B------:R-:W-:Y:S01]  /*5080*/  FMUL R92, R92, 1.4426950216293334961 ;  /* 0x3fb8aa3b5c5c7820 */ /* 0x000fe20000400000 */
[----:B------:R-:W-:Y:S01]  /*5090*/  FADD R118, R118, -R121 ;  /* 0x8000007976767221 */ /* 0x000fe20000000000 */
[----:B------:R-:W-:Y:S01]  /*50a0*/  FMNMX R90, R89, R90, !PT ;  /* 0x0000005a595a7209 */ /* 0x000fe20007800000 */
[----:B------:R-:W-:Y:S01]  /*50b0*/  FMUL R89, R94, UR9 ;  /* 0x000000095e597c20 */ /* 0x000fe20008400000 */
[----:B------:R-:W-:-:S02]  /*50c0*/  FSETP.GEU.AND P1, PT, R104, -126, PT ;  /* 0xc2fc00006800780b */ /* 0x000fc40003f2e000 */
[----:B------:R-:W-:-:S04]  /*50d0*/  FMNMX R90, R91, R90, !PT ;  /* 0x0000005a5b5a7209 */ /* 0x000fc80007800000 */
[----:B------:R-:W-:-:S05]  /*50e0*/  FMNMX R89, R89, R90, !PT ;  /* 0x0000005a59597209 */ /* 0x000fca0007800000 */
[----:B------:R-:W0:Y:S02]  /*50f0*/  SHFL.BFLY PT, R90, R89, 0x2, 0x1f ;  /* 0x0c401f00595a7f89 */ /* 0x000e2400000e0000 */
[----:B------:R-:W-:-:S04]  /*5100*/  @!P1 FMUL R104, R104, 0.5 ;  /* 0x3f00000068689820 */ /* 0x000fc80000400000 */
[----:B------:R-:W1:Y:S02]  /*5110*/  MUFU.EX2 R88, R104 ;  /* 0x0000006800587308 */ /* 0x000e640000000800 */
[----:B-1----:R-:W-:Y:S01]  /*5120*/  @!P1 FMUL R88, R88, R88 ;  /* 0x0000005858589220 */ /* 0x002fe20000400000 */
[----:B------:R-:W-:Y:S02]  /*5130*/  FSETP.GEU.AND P1, PT, R93, -126, PT ;  /* 0xc2fc00005d00780b */ /* 0x000fe40003f2e000 */
[----:B0-----:R-:W-:-:S05]  /*5140*/  FMNMX R90, R89, R90, !PT ;  /* 0x0000005a595a7209 */ /* 0x001fca0007800000 */
[----:B------:R-:W0:Y:S06]  /*5150*/  SHFL.BFLY PT, R91, R90, 0x1, 0x1f ;  /* 0x0c201f005a5b7f89 */ /* 0x000e2c00000e0000 */
[----:B------:R-:W-:-:S04]  /*5160*/  @!P1 FMUL R93, R93, 0.5 ;  /* 0x3f0000005d5d9820 */ /* 0x000fc80000400000 */
[----:B------:R1:W2:Y:S02]  /*5170*/  MUFU.EX2 R107, R93 ;  /* 0x0000005d006b7308 */ /* 0x0002a40000000800 */
[----:B-1----:R-:W-:Y:S01]  /*5180*/  FMUL R93, R97, UR9 ;  /* 0x00000009615d7c20 */ /* 0x002fe20008400000 */
[----:B0-----:R-:W-:Y:S01]  /*5190*/  FMNMX R91, R90, R91, !PT ;  /* 0x0000005b5a5b7209 */ /* 0x001fe20007800000 */
[----:B--2---:R-:W-:-:S03]  /*51a0*/  @!P1 FMUL R107, R107, R107 ;  /* 0x0000006b6b6b9220 */ /* 0x004fc60000400000 */
[----:B------:R-:W-:-:S05]  /*51b0*/  FMNMX R117, R116, R91, !PT ;  /* 0x0000005b74757209 */ /* 0x000fca0007800000 */
        /* <DEDUP_REMOVED lines=8> */
[----:B------:R-:W-:Y:S01]  /*5240*/  FMUL R94, R99, UR9 ;  /* 0x00000009635e7c20 */ /* 0x000fe20008400000 */
[----:B------:R-:W-:Y:S01]  /*5250*/  FSETP.GEU.AND P1, PT, R91, -126, PT ;  /* 0xc2fc00005b00780b */ /* 0x000fe20003f2e000 */
[----:B------:R-:W-:-:S12]  /*5260*/  FADD R116, R116, -R117 ;  /* 0x8000007574747221 */ /* 0x000fd80000000000 */
        /* <DEDUP_REMOVED lines=14> */
[----:B0-----:R-:W-:-:S05]  /*5350*/  FMUL R92, R113, UR9 ;  /* 0x00000009715c7c20 */ /* 0x001fca0008400000 */
[----:B------:R-:W-:Y:S01]  /*5360*/  FMNMX R93, R92, R93, !PT ;  /* 0x0000005d5c5d7209 */ /* 0x000fe20007800000 */
[----:B-1----:R-:W-:Y:S01]  /*5370*/  @!P1 FMUL R90, R90, R90 ;  /* 0x0000005a5a5a9220 */ /* 0x002fe20000400000 */
[----:B------:R-:W-:Y:S01]  /*5380*/  FSETP.GEU.AND P1, PT, R102, -126, PT ;  /* 0xc2fc00006600780b */ /* 0x000fe20003f2e000 */
[----:B------:R-:W-:Y:S01]  /*5390*/  FMUL R92, R101, UR9 ;  /* 0x00000009655c7c20 */ /* 0x000fe20008400000 */
        /* <DEDUP_REMOVED lines=8> */
[----:B------:R-:W-:-:S10]  /*5420*/  FMUL R93, R130, UR9 ;  /* 0x00000009825d7c20 */ /* 0x000fd40008400000 */
[----:B------:R-:W-:-:S04]  /*5430*/  @!P1 FMUL R95, R95, 0.5 ;  /* 0x3f0000005f5f9820 */ /* 0x000fc80000400000 */
[----:B------:R0:W1:Y:S02]  /*5440*/  MUFU.EX2 R91, R95 ;  /* 0x0000005f005b7308 */ /* 0x0000640000000800 */
[----:B0-----:R-:W0:Y:S01]  /*5450*/  SHFL.BFLY PT, R95, R94, 0x1, 0x1f ;  /* 0x0c201f005e5f7f89 */ /* 0x001e2200000e0000 */
[----:B-1----:R-:W-:Y:S01]  /*5460*/  @!P1 FMUL R91, R91, R91 ;  /* 0x0000005b5b5b9220 */ /* 0x002fe20000400000 */
[----:B0-----:R-:W-:Y:S01]  /*5470*/  FMNMX R112, R94, R95, !PT ;  /* 0x0000005f5e707209 */ /* 0x001fe20007800000 */
[----:B------:R-:W-:Y:S01]  /*5480*/  FMUL R94, R132, UR9 ;  /* 0x00000009845e7c20 */ /* 0x000fe20008400000 */
[----:B------:R-:W-:Y:S02]  /*5490*/  FMUL R95, R96, UR9 ;  /* 0x00000009605f7c20 */ /* 0x000fe40008400000 */
[----:B------:R-:W-:Y:S02]  /*54a0*/  FMNMX R112, R115, R112, !PT ;  /* 0x0000007073707209 */ /* 0x000fe40007800000 */
[----:B------:R-:W-:Y:S01]  /*54b0*/  FMNMX R94, R93, R94, !PT ;  /* 0x0000005e5d5e7209 */ /* 0x000fe20007800000 */
[----:B------:R-:W-:-:S02]  /*54c0*/  FMUL R93, R98, UR9 ;  /* 0x00000009625d7c20 */ /* 0x000fc40008400000 */
        /* <DEDUP_REMOVED lines=8> */
[--C-:B------:R-:W-:Y:S01]  /*5550*/  FFMA R101, R101, UR9, -R112.reuse ;  /* 0x0000000965657c23 */ /* 0x100fe20008000870 */
[----:B------:R-:W-:Y:S01]  /*5560*/  FSETP.GEU.AND P1, PT, R113, -126, PT ;  /* 0xc2fc00007100780b */ /* 0x000fe20003f2e000 */
[----:B------:R-:W0:Y:S01]  /*5570*/  SHFL.BFLY PT, R93, R94, 0x2, 0x1f ;  /* 0x0c401f005e5d7f89 */ /* 0x000e2200000e0000 */
[----:B------:R-:W-:-:S11]  /*5580*/  FADD R115, R115, -R112 ;  /* 0x8000007073737221 */ /* 0x000fd60000000000 */
[----:B------:R-:W-:-:S04]  /*5590*/  @!P1 FMUL R113, R113, 0.5 ;  /* 0x3f00000071719820 */ /* 0x000fc80000400000 */
[----:B------:R-:W1:Y:S01]  /*55a0*/  MUFU.EX2 R92, R113 ;  /* 0x00000071005c7308 */ /* 0x000e620000000800 */
[----:B0-----:R-:W-:-:S05]  /*55b0*/  FMNMX R95, R94, R93, !PT ;  /* 0x0000005d5e5f7209 */ /* 0x001fca0007800000 */
[----:B------:R-:W0:Y:S01]  /*55c0*/  SHFL.BFLY PT, R100, R95, 0x1, 0x1f ;  /* 0x0c201f005f647f89 */ /* 0x000e2200000e0000 */
[----:B-1----:R-:W-:Y:S01]  /*55d0*/  @!P1 FMUL R92, R92, R92 ;  /* 0x0000005c5c5c9220 */ /* 0x002fe20000400000 */
[----:B------:R-:W-:-:S13]  /*55e0*/  FSETP.GEU.AND P1, PT, R97, -126, PT ;  /* 0xc2fc00006100780b */ /* 0x000fda0003f2e000 */
[----:B------:R-:W-:-:S04]  /*55f0*/  @!P1 FMUL R97, R97, 0.5 ;  /* 0x3f00000061619820 */ /* 0x000fc80000400000 */
[----:B------:R1:W2:Y:S01]  /*5600*/  MUFU.EX2 R103, R97 ;  /* 0x0000006100677308 */ /* 0x0002a20000000800 */
[----:B0-----:R-:W-:-:S04]  /*5610*/  FMNMX R113, R95, R100, !PT ;  /* 0x000000645f717209 */ /* 0x001fc80007800000 */
[----:B------:R-:W-:Y:S01]  /*5620*/  FMNMX R113, R114, R113, !PT ;  /* 0x0000007172717209 */ /* 0x000fe20007800000 */
[----:B-1----:R-:W-:-:S04]  /*5630*/  FMUL R97, R101, 1.4426950216293334961 ;  /* 0x3fb8aa3b65617820 */ /* 0x002fc80000400000 */
[--C-:B------:R-:W-:Y:S01]  /*5640*/  FFMA R130, R130, UR9, -R113.reuse ;  /* 0x0000000982827c23 */ /* 0x100fe20008000871 */
[--C-:B------:R-:W-:Y:S01]  /*5650*/  FFMA R132, R132, UR9, -R113.reuse ;  /* 0x0000000984847c23 */ /* 0x100fe20008000871 */
[----:B--2---:R-:W-:Y:S01]  /*5660*/  @!P1 FMUL R103, R103, R103 ;  /* 0x0000006767679220 */ /* 0x004fe20000400000 */
[--C-:B------:R-:W-:Y:S01]  /*5670*/  FFMA R96, R96, UR9, -R113.reuse ;  /* 0x0000000960607c23 */ /* 0x100fe20008000871 */
[----:B------:R-:W-:Y:S01]  /*5680*/  FMUL R130, R130, 1.4426950216293334961 ;  /* 0x3fb8aa3b82827820 */ /* 0x000fe20000400000 */
[----:B------:R-:W-:Y:S01]  /*5690*/  FMUL R132, R132, 1.4426950216293334961 ;  /* 0x3fb8aa3b84847820 */ /* 0x000fe20000400000 */
[--C-:B------:R-:W-:Y:S01]  /*56a0*/  FFMA R98, R98, UR9, -R113.reuse ;  /* 0x0000000962627c23 */ /* 0x100fe20008000871 */
[----:B------:R-:W-:Y:S01]  /*56b0*/  FMUL R96, R96, 1.4426950216293334961 ;  /* 0x3fb8aa3b60607820 */ /* 0x000fe20000400000 */
[----:B------:R-:W-:Y:S01]  /*56c0*/  FADD R114, R114, -R113 ;  /* 0x8000007172727221 */ /* 0x000fe20000000000 */
[----:B------:R-:W-:Y:S01]  /*56d0*/  FSETP.GEU.AND P1, PT, R130, -126, PT ;  /* 0xc2fc00008200780b */ /* 0x000fe20003f2e000 */
[----:B------:R-:W-:Y:S01]  /*56e0*/  FMUL R98, R98, 1.4426950216293334961 ;  /* 0x3fb8aa3b62627820 */ /* 0x000fe20000400000 */
[----:B------:R-:W-:-:S11]  /*56f0*/  FADD R133, R92, R103 ;  /* 0x000000675c857221 */ /* 0x000fd60000000000 */
[----:B------:R-:W-:-:S04]  /*5700*/  @!P1 FMUL R130, R130, 0.5 ;  /* 0x3f00000082829820 */ /* 0x000fc80000400000 */
[----:B------:R-:W0:Y:S02]  /*5710*/  MUFU.EX2 R93, R130 ;  /* 0x00000082005d7308 */ /* 0x000e240000000800 */
[----:B0-----:R-:W-:Y:S01]  /*5720*/  @!P1 FMUL R93, R93, R93 ;  /* 0x0000005d5d5d9220 */ /* 0x001fe20000400000 */
[----:B------:R-:W-:-:S13]  /*5730*/  FSETP.GEU.AND P1, PT, R132, -126, PT ;  /* 0xc2fc00008400780b */ /* 0x000fda0003f2e000 */
        /* <DEDUP_REMOVED lines=11> */
[----:B------:R0:W1:Y:S02]  /*57f0*/  MUFU.EX2 R101, R97 ;  /* 0x0000006100657308 */ /* 0x0000640000000800 */
[----:B0-----:R-:W-:Y:S01]  /*5800*/  FMUL R97, R118, 1.4426950216293334961 ;  /* 0x3fb8aa3b76617820 */ /* 0x001fe20000400000 */
[----:B-1----:R-:W-:Y:S01]  /*5810*/  @!P1 FMUL R101, R101, R101 ;  /* 0x0000006565659220 */ /* 0x002fe20000400000 */
[----:B------:R-:W-:-:S03]  /*5820*/  FSETP.GEU.AND P1, PT, R96, -126, PT ;  /* 0xc2fc00006000780b */ /* 0x000fc60003f2e000 */
[----:B------:R-:W-:-:S05]  /*5830*/  FADD R130, R101, R130 ;  /* 0x0000008265827221 */ /* 0x000fca0000000000 */
[----:B------:R-:W0:Y:S05]  /*5840*/  SHFL.BFLY PT, R135, R130, 0x2, 0x1f ;  /* 0x0c401f0082877f89 */ /* 0x000e2a00000e0000 */
[----:B------:R-:W-:-:S04]  /*5850*/  @!P1 FMUL R96, R96, 0.5 ;  /* 0x3f00000060609820 */ /* 0x000fc80000400000 */
[----:B------:R1:W2:Y:S02]  /*5860*/  MUFU.EX2 R95, R96 ;  /* 0x00000060005f7308 */ /* 0x0002a40000000800 */
[----:B-1----:R-:W-:Y:S01]  /*5870*/  FMUL R96, R116, 1.4426950216293334961 ;  /* 0x3fb8aa3b74607820 */ /* 0x002fe20000400000 */
[----:B--2---:R-:W-:Y:S01]  /*5880*/  @!P1 FMUL R95, R95, R95 ;  /* 0x0000005f5f5f9220 */ /* 0x004fe20000400000 */
[----:B------:R-:W-:Y:S01]  /*5890*/  FSETP.GEU.AND P1, PT, R98, -126, PT ;  /* 0xc2fc00006200780b */ /* 0x000fe20003f2e000 */
[----:B0-----:R-:W-:-:S05]  /*58a0*/  FADD R119, R130, R135 ;  /* 0x0000008782777221 */ /* 0x001fca0000000000 */
[----:B------:R-:W-:Y:S07]  /*58b0*/  SHFL.BFLY PT, R134, R119, 0x1, 0x1f ;  /* 0x0c201f0077867f89 */ /* 0x000fee00000e0000 */
[----:B------:R-:W-:-:S04]  /*58c0*/  @!P1 FMUL R98, R98, 0.5 ;  /* 0x3f00000062629820 */ /* 0x000fc80000400000 */
[----:B------:R0:W1:Y:S02]  /*58d0*/  MUFU.EX2 R100, R98 ;  /* 0x0000006200647308 */ /* 0x0000640000000800 */
[----:B0-----:R-:W-:Y:S01]  /*58e0*/  FMUL R98, R115, 1.4426950216293334961 ;  /* 0x3fb8aa3b73627820 */ /* 0x001fe20000400000 */
[----:B-1----:R-:W-:Y:S01]  /*58f0*/  @!P1 FMUL R100, R100, R100 ;  /* 0x0000006464649220 */ /* 0x002fe20000400000 */
[----:B------:R-:W-:-:S13]  /*5900*/  FSETP.GEU.AND P1, PT, R97, -126, PT ;  /* 0xc2fc00006100780b */ /* 0x000fda0003f2e000 */
[----:B------:R-:W-:-:S04]  /*5910*/  @!P1 FMUL R97, R97, 0.5 ;  /* 0x3f00000061619820 */ /* 0x000fc80000400000 */
[----:B------:R0:W1:Y:S02]  /*5920*/  MUFU.EX2 R118, R97 ;  /* 0x0000006100767308 */ /* 0x0000640000000800 */
[----:B0-----:R-:W-:Y:S01]  /*5930*/  FADD R97, R106, R89 ;  /* 0x000000596a617221 */ /* 0x001fe20000000000 */
[----:B-1----:R-:W-:Y:S01]  /*5940*/  @!P1 FMUL R118, R118, R118 ;  /* 0x0000007676769220 */ /* 0x002fe20000400000 */
        /* <DEDUP_REMOVED lines=15> */
[----:B------:R0:W1:Y:S01]  /*5a40*/  MUFU.EX2 R116, R96 ;  /* 0x0000006000747308 */ /* 0x0000620000000800 */
[-C--:B------:R-:W-:Y:S01]  /*5a50*/  FMUL R81, R81, R118.reuse ;  /* 0x0000007651517220 */ /* 0x080fe20000400000 */
[-C--:B------:R-:W-:Y:S01]  /*5a60*/  FMUL R84, R84, R118.reuse ;  /* 0x0000007654547220 */ /* 0x080fe20000400000 */
[----:B------:R-:W-:Y:S01]  /*5a70*/  FMUL R85, R85, R118 ;  /* 0x0000007655557220 */ /* 0x000fe20000400000 */
[----:B0-----:R-:W-:-:S04]  /*5a80*/  FADD R96, R88, R107 ;  /* 0x0000006b58607221 */ /* 0x001fc80000000000 */
[----:B------:R-:W-:Y:S01]  /*5a90*/  FADD R99, R105, R96 ;  /* 0x0000006069637221 */ /* 0x000fe20000000000 */
[----:B------:R-:W-:Y:S01]  /*5aa0*/  FADD R96, R104, R97 ;  /* 0x0000006168607221 */ /* 0x000fe20000000000 */
[----:B-1----:R-:W-:Y:S01]  /*5ab0*/  @!P1 FMUL R116, R116, R116 ;  /* 0x0000007474749220 */ /* 0x002fe20000400000 */
[----:B------:R-:W-:Y:S01]  /*5ac0*/  FSETP.GEU.AND P1, PT, R98, -126, PT ;  /* 0xc2fc00006200780b */ /* 0x000fe20003f2e000 */
[----:B------:R-:W-:Y:S01]  /*5ad0*/  FADD R99, R90, R99 ;  /* 0x000000635a637221 */ /* 0x000fe20000000000 */
[----:B------:R-:W-:Y:S01]  /*5ae0*/  FADD R96, R91, R96 ;  /* 0x000000605b607221 */ /* 0x000fe20000000000 */
[-C--:B------:R-:W-:Y:S01]  /*5af0*/  FMUL R58, R58, R116.reuse ;  /* 0x000000743a3a7220 */ /* 0x080fe20000400000 */
[-C--:B------:R-:W-:Y:S01]  /*5b00*/  FMUL R59, R59, R116.reuse ;  /* 0x000000743b3b7220 */ /* 0x080fe20000400000 */
[-C--:B------:R-:W-:Y:S01]  /*5b10*/  FMUL R62, R62, R116.reuse ;  /* 0x000000743e3e7220 */ /* 0x080fe20000400000 */
[-C--:B------:R-:W-:Y:S01]  /*5b20*/  FMUL R63, R63, R116.reuse ;  /* 0x000000743f3f7220 */ /* 0x080fe20000400000 */
[----:B------:R-:W0:Y:S01]  /*5b30*/  SHFL.BFLY PT, R133, R96, 0x2, 0x1f ;  /* 0x0c401f0060857f89 */ /* 0x000e2200000e0000 */
        /* <DEDUP_REMOVED lines=9> */
[----:B------:R1:W2:Y:S01]  /*5bd0*/  MUFU.EX2 R115, R98 ;  /* 0x0000006200737308 */ /* 0x0002a20000000800 */
[-C--:B------:R-:W-:Y:S01]  /*5be0*/  FMUL R82, R82, R116.reuse ;  /* 0x0000007452527220 */ /* 0x080fe20000400000 */
[-C--:B------:R-:W-:Y:S01]  /*5bf0*/  FMUL R83, R83, R116.reuse ;  /* 0x0000007453537220 */ /* 0x080fe20000400000 */
[-C--:B------:R-:W-:Y:S01]  /*5c00*/  FMUL R86, R86, R116.reuse ;  /* 0x0000007456567220 */ /* 0x080fe20000400000 */
[----:B------:R-:W-:Y:S01]  /*5c10*/  FMUL R87, R87, R116 ;  /* 0x0000007457577220 */ /* 0x000fe20000400000 */
[----:B-1----:R-:W-:-:S04]  /*5c20*/  FADD R98, R93, R102 ;  /* 0x000000665d627221 */ /* 0x002fc80000000000 */
[----:B------:R-:W-:Y:S01]  /*5c30*/  FADD R97, R95, R98 ;  /* 0x000000625f617221 */ /* 0x000fe20000000000 */
[----:B0-----:R-:W-:Y:S01]  /*5c40*/  FADD R126, R96, R133 ;  /* 0x00000085607e7221 */ /* 0x001fe20000000000 */
[----:B--2---:R-:W-:Y:S01]  /*5c50*/  @!P1 FMUL R115, R115, R115 ;  /* 0x0000007373739220 */ /* 0x004fe20000400000 */
[----:B------:R-:W-:Y:S01]  /*5c60*/  FSETP.GEU.AND P1, PT, R132, -126, PT ;  /* 0xc2fc00008400780b */ /* 0x000fe20003f2e000 */
[----:B------:R-:W-:Y:S01]  /*5c70*/  FADD R97, R100, R97 ;  /* 0x0000006164617221 */ /* 0x000fe20000000000 */
[----:B------:R-:W0:Y:S01]  /*5c80*/  SHFL.BFLY PT, R98, R99, 0x2, 0x1f ;  /* 0x0c401f0063627f89 */ /* 0x000e2200000e0000 */
        /* <DEDUP_REMOVED lines=19> */
[----:B-1----:R-:W1:Y:S01]  /*5dc0*/  SHFL.BFLY PT, R132, R97, 0x2, 0x1f ;  /* 0x0c401f0061847f89 */ /* 0x002e6200000e0000 */
[----:B0-----:R-:W-:Y:S01]  /*5dd0*/  FADD R123, R99, R98 ;  /* 0x00000062637b7221 */ /* 0x001fe20000000000 */
[----:B--2---:R-:W-:-:S04]  /*5de0*/  @!P1 FMUL R114, R114, R114 ;  /* 0x0000007272729220 */ /* 0x004fc80000400000 */
        /* <DEDUP_REMOVED lines=14> */
[----:B-1----:R-:W-:Y:S01]  /*5ed0*/  FADD R120, R97, R132 ;  /* 0x0000008461787221 */ /* 0x002fe20000000000 */
[-C--:B------:R-:W-:Y:S01]  /*5ee0*/  FMUL R54, R54, R114.reuse ;  /* 0x0000007236367220 */ /* 0x080fe20000400000 */
[----:B------:R0:W1:Y:S01]  /*5ef0*/  SHFL.BFLY PT, R132, R123, 0x1, 0x1f ;  /* 0x0c201f007b847f89 */ /* 0x00006200000e0000 */
[----:B------:R-:W-:-:S03]  /*5f00*/  FMUL R55, R55, R114 ;  /* 0x0000007237377220 */ /* 0x000fc60000400000 */
[----:B------:R0:W2:Y:S01]  /*5f10*/  SHFL.BFLY PT, R135, R120, 0x1, 0x1f ;  /* 0x0c201f0078877f89 */ /* 0x0000a200000e0000 */
[----:B------:R-:W-:Y:S05]  /*5f20*/  @!P0 BRA `(.L_x_17) ;  /* 0x0000000000f08947 */ /* 0x000fea0003800000 */
[----:B------:R-:W-:Y:S01]  /*5f30*/  IADD3 R99, R177, 0x20, RZ ;  /* 0x00000020b1637810 */ /* 0x000fe20007ffe0ff */
[----:B------:R-:W-:Y:S01]  /*5f40*/  IMAD.WIDE R96, R125, 0x2, R190 ;  /* 0x000000027d607825 */ /* 0x000fe200078e02be */
[----:B------:R-:W-:Y:S02]  /*5f50*/  PRMT R98, RZ, 0x7610, R98 ;  /* 0x00007610ff627816 */ /* 0x000fe40000000062 */
        /* <DEDUP_REMOVED lines=9> */
[----:B------:R-:W-:Y:S01]  /*5ff0*/  IADD3 R131, R177, 0x23, RZ ;  /* 0x00000023b1837810 */ /* 0x000fe20007ffe0ff */
[----:B------:R-:W-:-:S04]  /*6000*/  IMAD.IADD R125, R157, 0x1, R124 ;  /* 0x000000019d7d7824 */ /* 0x000fc800078e027c */
        /* <DEDUP_REMOVED lines=39> */
[----:B------:R3:W4:Y:S01]  /*6280*/  @!P0 LDG.E.U16 R124, desc[UR52][R98.64] ;  /* 0x00000034627c8981 */ /* 0x000722000c1e1500 */
[----:B------:R-:W-:Y:S02]  /*6290*/  PRMT R97, R138, 0x5410, R139 ;  /* 0x000054108a617816 */ /* 0x000fe4000000008b */
[----:B------:R-:W-:Y:S02]  /*62a0*/  PRMT R96, R136, 0x5410, R137 ;  /* 0x0000541088607816 */ /* 0x000fe40000000089 */
[----:B---3--:R-:W-:Y:S02]  /*62b0*/  PRMT R98, R140, 0x5410, R141 ;  /* 0x000054108c627816 */ /* 0x008fe4000000008d */
[----:B----4-:R-:W-:-:S04]  /*62c0*/  SEL R124, R124, RZ, !P0 ;  /* 0x000000ff7c7c7207 */ /* 0x010fc80004000000 */
[----:B------:R-:W-:Y:S01]  /*62d0*/  PRMT R99, R143, 0x5410, R124 ;  /* 0x000054108f637816 */ /* 0x000fe2000000007c */
[----:B------:R-:W-:Y:S06]  /*62e0*/  BRA `(.L_x_18) ;  /* 0x0000000000087947 */ /* 0x000fec0003800000 */
.L_x_17:
[----:B------:R-:W-:-:S06]  /*62f0*/  IMAD.WIDE R96, R125, 0x2, R190 ;  /* 0x000000027d607825 */ /* 0x000fcc00078e02be */
[----:B------:R-:W5:Y:S02]  /*6300*/  LDG.E.128 R96, desc[UR52][R96.64] ;  /* 0x0000003460607981 */ /* 0x000f64000c1e1d00 */
.L_x_18:
[----:B------:R-:W-:Y:S06]  /*6310*/  BAR.SYNC.DEFER_BLOCKING 0x0 ;  /* 0x0000000000007b1d */ /* 0x000fec0000010000 */
[----:B-----5:R3:W-:Y:S01]  /*6320*/  STS.128 [R169+UR7+0x4000], R96 ;  /* 0x00400060a9007988 */ /* 0x0207e20008000c07 */
[----:B------:R4:W-:Y:S06]  /*6330*/  MEMBAR.ALL.CTA ;  /* 0x0000000000007992 */ /* 0x0009ec0000008000 */
[----:B----4-:R-:W4:Y:S02]  /*6340*/  FENCE.VIEW.ASYNC.S ;  /* 0x00000000000073c6 */ /* 0x010f240000000000 */
[----:B----4-:R-:W-:Y:S06]  /*6350*/  BAR.SYNC.DEFER_BLOCKING 0x0 ;  /* 0x0000000000007b1d */ /* 0x010fec0000010000 */
[----:B------:R-:W4:Y:S01]  /*6360*/  LDG.E R124, desc[UR52][R186.64+0xc] ;  /* 0x00000c34ba7c7981 */ /* 0x000f22000c1e1900 */
[----:B------:R-:W-:Y:S01]  /*6370*/  F2FP.BF16.F32.PACK_AB R88, R107, R88 ;  /* 0x000000586b58723e */ /* 0x000fe200000010ff */
[----:B------:R-:W-:Y:S01]  /*6380*/  UMOV UR34, UR14 ;  /* 0x0000000e00227c82 */ /* 0x000fe20008000000 */
[----:B------:R-:W-:Y:S01]  /*6390*/  F2FP.BF16.F32.PACK_AB R89, R89, R106 ;  /* 0x0000006a5959723e */ /* 0x000fe200000010ff */
[----:B------:R-:W-:Y:S01]  /*63a0*/  UMOV UR35, UR15 ;  /* 0x0000000f00237c82 */ /* 0x000fe20008000000 */
[----:B------:R-:W-:Y:S01]  /*63b0*/  F2FP.BF16.F32.PACK_AB R90, R90, R105 ;  /* 0x000000695a5a723e */ /* 0x000fe200000010ff */
[----:B------:R-:W-:Y:S01]  /*63c0*/  UIADD3 UR6, UR6, 0x40, URZ ;  /* 0x0000004006067890 */ /* 0x000fe2000fffe03f */
[----:B------:R-:W-:Y:S01]  /*63d0*/  F2FP.BF16.F32.PACK_AB R91, R91, R104 ;  /* 0x000000685b5b723e */ /* 0x000fe200000010ff */
[----:B------:R-:W-:Y:S01]  /*63e0*/  FFMA R127, R108, R19, R127 ;  /* 0x000000136c7f7223 */ /* 0x000fe2000000007f */
[----:B------:R-:W-:Y:S01]  /*63f0*/  F2FP.BF16.F32.PACK_AB R92, R103, R92 ;  /* 0x0000005c675c723e */ /* 0x000fe200000010ff */
[----:B------:R-:W-:Y:S01]  /*6400*/  FADD R108, R119, R134 ;  /* 0x00000086776c7221 */ /* 0x000fe20000000000 */
[----:B------:R-:W-:Y:S01]  /*6410*/  F2FP.BF16.F32.PACK_AB R93, R102, R93 ;  /* 0x0000005d665d723e */ /* 0x000fe200000010ff */
[----:B------:R-:W-:Y:S01]  /*6420*/  FFMA R209, R111, R22, R128 ;  /* 0x000000166fd17223 */ /* 0x000fe20000000080 */
[----:B------:R-:W-:Y:S01]  /*6430*/  F2FP.BF16.F32.PACK_AB R94, R101, R94 ;  /* 0x0000005e655e723e */ /* 0x000fe200000010ff */
[----:B------:R-:W-:Y:S01]  /*6440*/  FFMA R129, R110, R21, R129 ;  /* 0x000000156e817223 */ /* 0x000fe20000000081 */
[----:B------:R-:W-:Y:S01]  /*6450*/  F2FP.BF16.F32.PACK_AB R95, R100, R95 ;  /* 0x0000005f645f723e */ /* 0x000fe200000010ff */
[----:B------:R-:W-:Y:S01]  /*6460*/  FFMA R122, R109, R20, R122 ;  /* 0x000000146d7a7223 */ /* 0x000fe2000000007a */
[----:B------:R-:W-:Y:S01]  /*6470*/  ISETP.LT.AND P0, PT, R162, UR6, PT ;  /* 0x00000006a2007c0c */ /* 0x000fe2000bf01270 */
[----:B------:R-:W-:Y:S01]  /*6480*/  VIADD R119, R175, 0x30 ;  /* 0x00000030af777836 */ /* 0x000fe20000000000 */
[----:B------:R-:W-:Y:S01]  /*6490*/  WARPGROUP.ARRIVE ;  /* 0x00000000000079c5 */ /* 0x000fe20000000000 */
[----:B------:R-:W-:Y:S01]  /*64a0*/  IADD3 R125, R175, 0x31, RZ ;  /* 0x00000031af7d7810 */ /* 0x000fe20007ffe0ff */
[----:B01----:R-:W-:Y:S01]  /*64b0*/  FADD R123, R123, R132 ;  /* 0x000000847b7b7221 */ /* 0x003fe20000000000 */
[----:B------:R-:W-:Y:S01]  /*64c0*/  IADD3 R131, R175, 0x38, RZ ;  /* 0x00000038af837810 */ /* 0x000fe20007ffe0ff */
[----:B------:R-:W-:Y:S01]  /*64d0*/  FADD R111, R126, R133 ;  /* 0x000000857e6f7221 */ /* 0x000fe20000000000 */
[----:B--2---:R-:W-:Y:S01]  /*64e0*/  FADD R109, R120, R135 ;  /* 0x00000087786d7221 */ /* 0x004fe20000000000 */
[----:B------:R-:W-:Y:S04]  /*64f0*/  HGMMA.64x64x16.F32.BF16 R56, R88, gdesc[UR12], R56 ;  /* 0x00e0000c58387df0 */ /* 0x000fe80008701838 */
[----:B------:R-:W-:Y:S01]  /*6500*/  HGMMA.64x64x16.F32.BF16 R24, R92, gdesc[UR32], R24, gsb0 ;  /* 0x00e000205c187df0 */ /* 0x000fe20008001818 */
[----:B------:R-:W-:-:S02]  /*6510*/  IADD3 R175, R175, 0x39, RZ ;  /* 0x00000039afaf7810 */ /* 0x000fc40007ffe0ff */
[----:B------:R-:W-:Y:S02]  /*6520*/  WARPGROUP.DEPBAR.LE gsb0, 0x0 ;  /* 0x00008000000079c5 */ /* 0x000fe40000010000 */
[C---:B----4-:R-:W-:Y:S02]  /*6530*/  IMAD R19, R124.reuse, UR12, R23 ;  /* 0x0000000c7c137c24 */ /* 0x050fe4000f8e0217 */
[----:B------:R-:W-:-:S03]  /*6540*/  IMAD R105, R124, UR11, R168 ;  /* 0x0000000b7c697c24 */ /* 0x000fc6000f8e02a8 */
[----:B------:R-:W-:Y:S01]  /*6550*/  IADD3 R21, R161, R19, RZ ;  /* 0x00000013a1157210 */ /* 0x000fe20007ffe0ff */
[----:B---3--:R-:W-:Y:S06]  /*6560*/  @!P0 BRA `(.L_x_19) ;  /* 0x0000000000388947 */ /* 0x008fec0003800000 */
[----:B------:R-:W-:Y:S01]  /*6570*/  IADD3 R173, R173, 0x30, RZ ;  /* 0x00000030adad7810 */ /* 0x000fe20007ffe0ff */
[----:B------:R-:W-:Y:S01]  /*6580*/  BSSY B0, `(.L_x_20) ;  /* 0x0000007000007945 */ /* 0x000fe20003800000 */
[----:B------:R-:W-:Y:S01]  /*6590*/  IMAD.WIDE R188, R105, 0x2, R188 ;  /* 0x0000000269bc7825 */ /* 0x000fe200078e02bc */
[----:B------:R-:W-:Y:S02]  /*65a0*/  CS2R R88, SRZ ;  /* 0x0000000000587805 */ /* 0x000fe4000001ff00 */
[----:B------:R-:W-:Y:S02]  /*65b0*/  ISETP.GE.AND P1, PT, R173, R162, PT ;  /* 0x000000a2ad00720c */ /* 0x000fe40003f26270 */
[----:B------:R-:W-:-:S11]  /*65c0*/  CS2R R90, SRZ ;  /* 0x00000000005a7805 */ /* 0x000fd6000001ff00 */
[----:B------:R-:W-:Y:S05]  /*65d0*/  @P1 BRA `(.L_x_21) ;  /* 0x0000000000041947 */ /* 0x000fea0003800000 */
[----:B------:R0:W5:Y:S02]  /*65e0*/  LDG.E.128 R88, desc[UR52][R188.64] ;  /* 0x00000034bc587981 */ /* 0x000164000c1e1d00 */
.L_x_21:
[----:B------:R-:W-:Y:S05]  /*65f0*/  BSYNC B0 ;  /* 0x0000000000007941 */ /* 0x000fea0003800000 */
.L_x_20:
[----:B-----5:R-:W-:Y:S02]  /*6600*/  SEL R104, R88, RZ, !P1 ;  /* 0x000000ff58687207 */ /* 0x020fe40004800000 */
[----:B------:R-:W-:Y:S02]  /*6610*/  SEL R105, R89, RZ, !P1 ;  /* 0x000000ff59697207 */ /* 0x000fe40004800000 */
[----:B------:R-:W-:Y:S02]  /*6620*/  SEL R106, R90, RZ, !P1 ;  /* 0x000000ff5a6a7207 */ /* 0x000fe40004800000 */
[----:B------:R-:W-:Y:S01]  /*6630*/  SEL R107, R91, RZ, !P1 ;  /* 0x000000ff5b6b7207 */ /* 0x000fe20004800000 */
[----:B------:R-:W-:Y:S06]  /*6640*/  BRA `(.L_x_22) ;  /* 0x0000000000087947 */ /* 0x000fec0003800000 */
.L_x_19:
[----:B------:R-:W-:-:S06]  /*6650*/  IMAD.WIDE R104, R105, 0x2, R188 ;  /* 0x0000000269687825 */ /* 0x000fcc00078e02bc */
[----:B------:R-:W5:Y:S02]  /*6660*/  LDG.E.128 R104, desc[UR52][R104.64] ;  /* 0x0000003468687981 */ /* 0x000f64000c1e1d00 */
.L_x_22:
[----:B------:R-:W-:Y:S01]  /*6670*/  BAR.SYNC.DEFER_BLOCKING 0x0 ;  /* 0x0000000000007b1d */ /* 0x000fe20000010000 */
[----:B------:R-:W-:Y:S01]  /*6680*/  ISETP.GE.AND P1, PT, R119, R162, PT ;  /* 0x000000a27700720c */ /* 0x000fe20003f26270 */
[----:B------:R-:W-:Y:S01]  /*6690*/  FFMA R198, R116, R129, R111 ;  /* 0x0000008174c67223 */ /* 0x000fe2000000006f */
[----:B------:R-:W-:Y:S01]  /*66a0*/  FFMA R203, R115, R122, R108 ;  /* 0x0000007a73cb7223 */ /* 0x000fe2000000006c */
[----:B------:R-:W-:Y:S01]  /*66b0*/  FFMA R204, R114, R127, R109 ;  /* 0x0000007f72cc7223 */ /* 0x000fe2000000006d */
[----:B------:R-:W-:Y:S01]  /*66c0*/  FFMA R209, R118, R209, R123 ;  /* 0x000000d176d17223 */ /* 0x000fe2000000007b */
[----:B------:R-:W-:Y:S01]  /*66d0*/  UMOV UR35, URZ ;  /* 0x0000003f00237c82 */ /* 0x000fe20008000000 */
[----:B------:R-:W1:Y:S04]  /*66e0*/  SHFL.IDX PT, R20, R2, RZ, 0x1f ;  /* 0x00001fff02147589 */ /* 0x000e6800000e0000 */
[----:B-----5:R2:W-:Y:S01]  /*66f0*/  STS.128 [R3+0x4000], R104 ;  /* 0x0040006803007388 */ /* 0x0205e20000000c00 */
[----:B------:R3:W-:Y:S06]  /*6700*/  MEMBAR.ALL.CTA ;  /* 0x0000000000007992 */ /* 0x0007ec0000008000 */
[----:B---3--:R-:W3:Y:S01]  /*6710*/  FENCE.VIEW.ASYNC.S ;  /* 0x00000000000073c6 */ /* 0x008ee20000000000 */
[----:B-1----:R-:W-:-:S13]  /*6720*/  R2UR UR13, R20 ;  /* 0x00000000140d72ca */ /* 0x002fda00000e0000 */
[----:B------:R-:W-:-:S04]  /*6730*/  USHF.L.U32 UR13, UR13, 0x7, URZ ;  /* 0x000000070d0d7899 */ /* 0x000fc8000800063f */
[----:B------:R-:W-:Y:S01]  /*6740*/  ULOP3.LUT UR34, UR13, 0x180, URZ, 0xc0, !UPT ;  /* 0x000001800d227892 */ /* 0x000fe2000f8ec03f */
[----:B---3--:R-:W-:Y:S03]  /*6750*/  BAR.SYNC.DEFER_BLOCKING 0x0 ;  /* 0x0000000000007b1d */ /* 0x008fe60000010000 */
        /* <DEDUP_REMOVED lines=18> */
[----:B--2---:R-:W-:Y:S02]  /*6880*/  FSEL R105, R96, -INF , !P1 ;  /* 0xff80000060697808 */ /* 0x004fe40004800000 */
[----:B------:R-:W-:Y:S02]  /*6890*/  FSEL R98, R98, -INF , !P1 ;  /* 0xff80000062627808 */ /* 0x000fe40004800000 */
[----:B------:R-:W-:Y:S02]  /*68a0*/  FSEL R88, R88, -INF , !P1 ;  /* 0xff80000058587808 */ /* 0x000fe40004800000 */
[----:B------:R-:W-:Y:S02]  /*68b0*/  FSEL R96, R90, -INF , !P1 ;  /* 0xff8000005a607808 */ /* 0x000fe40004800000 */
[----:B------:R-:W-:-:S04]  /*68c0*/  ISETP.GE.AND P1, PT, R125, R162, PT ;  /* 0x000000a27d00720c */ /* 0x000fc80003f26270 */
[----:B------:R-:W-:Y:S02]  /*68d0*/  FSEL R97, R97, -INF , !P1 ;  /* 0xff80000061617808 */ /* 0x000fe40004800000 */
[----:B------:R-:W-:Y:S01]  /*68e0*/  FSEL R20, R99, -INF , !P1 ;  /* 0xff80000063147808 */ /* 0x000fe20004800000 */
[----:B------:R-:W-:Y:S01]  /*68f0*/  FMUL R99, R105, UR9 ;  /* 0x0000000969637c20 */ /* 0x000fe20008400000 */
[----:B------:R-:W-:Y:S02]  /*6900*/  FSEL R90, R89, -INF , !P1 ;  /* 0xff800000595a7808 */ /* 0x000fe40004800000 */
[----:B------:R-:W-:Y:S02]  /*6910*/  FSEL R91, R91, -INF , !P1 ;  /* 0xff8000005b5b7808 */ /* 0x000fe40004800000 */
[----:B------:R-:W-:-:S04]  /*6920*/  ISETP.GE.AND P1, PT, R131, R162, PT ;  /* 0x000000a28300720c */ /* 0x000fc80003f26270 */
[----:B------:R-:W-:Y:S01]  /*6930*/  FSEL R89, R100, -INF , !P1 ;  /* 0xff80000064597808 */ /* 0x000fe20004800000 */
[----:B------:R-:W-:Y:S01]  /*6940*/  FMUL R100, R97, UR9 ;  /* 0x0000000961647c20 */ /* 0x000fe20008400000 */
[----:B------:R-:W-:Y:S02]  /*6950*/  FSEL R102, R102, -INF , !P1 ;  /* 0xff80000066667808 */ /* 0x000fe40004800000 */
[----:B------:R-:W-:Y:S02]  /*6960*/  FSEL R92, R92, -INF , !P1 ;  /* 0xff8000005c5c7808 */ /* 0x000fe40004800000 */
[----:B------:R-:W-:Y:S02]  /*6970*/  FSEL R94, R94, -INF , !P1 ;  /* 0xff8000005e5e7808 */ /* 0x000fe40004800000 */
[----:B------:R-:W-:Y:S02]  /*6980*/  ISETP.GE.AND P1, PT, R175, R162, PT ;  /* 0x000000a2af00720c */ /* 0x000fe40003f26270 */
[----:B------:R-:W-:-:S02]  /*6990*/  FMNMX R100, R99, R100, !PT ;  /* 0x0000006463647209 */ /* 0x000fc40007800000 */
[----:B------:R-:W-:Y:S02]  /*69a0*/  FSEL R101, R101, -INF , !P1 ;  /* 0xff80000065657808 */ /* 0x000fe40004800000 */
[----:B------:R-:W-:Y:S01]  /*69b0*/  FSEL R22, R103, -INF , !P1 ;  /* 0xff80000067167808 */ /* 0x000fe20004800000 */
[----:B------:R-:W-:Y:S01]  /*69c0*/  FMUL R103, R89, UR9 ;  /* 0x0000000959677c20 */ /* 0x000fe20008400000 */
[----:B------:R-:W-:Y:S01]  /*69d0*/  FSEL R93, R93, -INF , !P1 ;  /* 0xff8000005d5d7808 */ /* 0x000fe20004800000 */
[----:B------:R-:W-:Y:S01]  /*69e0*/  FMUL R99, R101, UR9 ;  /* 0x0000000965637c20 */ /* 0x000fe20008400000 */
[----:B------:R-:W-:Y:S02]  /*69f0*/  FSEL R95, R95, -INF , !P1 ;  /* 0xff8000005f5f7808 */ /* 0x000fe40004800000 */
[----:B------:R-:W-:-:S04]  /*6a00*/  FMNMX R100, R103, R100, !PT ;  /* 0x0000006467647209 */ /* 0x000fc80007800000 */
[----:B------:R-:W-:-:S05]  /*6a10*/  FMNMX R99, R99, R100, !PT ;  /* 0x0000006463637209 */ /* 0x000fca0007800000 */
[----:B------:R-:W1:Y:S02]  /*6a20*/  SHFL.BFLY PT, R100, R99, 0x2, 0x1f ;  /* 0x0c401f0063647f89 */ /* 0x000e6400000e0000 */
[----:B-1----:R-:W-:Y:S01]  /*6a30*/  FMNMX R100, R99, R100, !PT ;  /* 0x0000006463647209 */ /* 0x002fe20007800000 */
[----:B------:R-:W-:-:S04]  /*6a40*/  FMUL R99, R102, UR9 ;  /* 0x0000000966637c20 */ /* 0x000fc80008400000 */
[----:B------:R-:W1:Y:S02]  /*6a50*/  SHFL.BFLY PT, R103, R100, 0x1, 0x1f ;  /* 0x0c201f0064677f89 */ /* 0x000e6400000e0000 */
[----:B-1----:R-:W-:Y:S01]  /*6a60*/  FMNMX R176, R100, R103, !PT ;  /* 0x0000006764b07209 */ /* 0x002fe20007800000 */
        /* <DEDUP_REMOVED lines=14> */
[----:B------:R-:W-:Y:S01]  /*6b50*/  FSETP.GEU.AND P1, PT, R105, -126, PT ;  /* 0xc2fc00006900780b */ /* 0x000fe20003f2e000 */
[----:B------:R-:W-:Y:S01]  /*6b60*/  FMUL R121, R121, 1.4426950216293334961 ;  /* 0x3fb8aa3b79797820 */ /* 0x000fe20000400000 */
[----:B------:R-:W-:-:S04]  /*6b70*/  FMNMX R100, R99, R100, !PT ;  /* 0x0000006463647209 */ /* 0x000fc80007800000 */
[----:B------:R-:W-:-:S05]  /*6b80*/  FMNMX R97, R97, R100, !PT ;  /* 0x0000006461617209 */ /* 0x000fca0007800000 */
[----:B------:R-:W1:Y:S02]  /*6b90*/  SHFL.BFLY PT, R100, R97, 0x2, 0x1f ;  /* 0x0c401f0061647f89 */ /* 0x000e6400000e0000 */
[----:B------:R-:W-:-:S04]  /*6ba0*/  @!P1 FMUL R105, R105, 0.5 ;  /* 0x3f00000069699820 */ /* 0x000fc80000400000 */
[----:B------:R-:W2:Y:S02]  /*6bb0*/  MUFU.EX2 R201, R105 ;  /* 0x0000006900c97308 */ /* 0x000ea40000000800 */
[----:B--2---:R-:W-:Y:S01]  /*6bc0*/  @!P1 FMUL R201, R201, R201 ;  /* 0x000000c9c9c99220 */ /* 0x004fe20000400000 */
[----:B------:R-:W-:Y:S02]  /*6bd0*/  FSETP.GEU.AND P1, PT, R103, -126, PT ;  /* 0xc2fc00006700780b */ /* 0x000fe40003f2e000 */
[----:B-1----:R-:W-:-:S05]  /*6be0*/  FMNMX R100, R97, R100, !PT ;  /* 0x0000006461647209 */ /* 0x002fca0007800000 */
[----:B------:R-:W1:Y:S06]  /*6bf0*/  SHFL.BFLY PT, R99, R100, 0x1, 0x1f ;  /* 0x0c201f0064637f89 */ /* 0x000e6c00000e0000 */
[----:B------:R-:W-:-:S04]  /*6c00*/  @!P1 FMUL R103, R103, 0.5 ;  /* 0x3f00000067679820 */ /* 0x000fc80000400000 */
[----:B------:R-:W2:Y:S01]  /*6c10*/  MUFU.EX2 R202, R103 ;  /* 0x0000006700ca7308 */ /* 0x000ea20000000800 */
[----:B-1----:R-:W-:Y:S01]  /*6c20*/  FMNMX R104, R100, R99, !PT ;  /* 0x0000006364687209 */ /* 0x002fe20007800000 */
        /* <DEDUP_REMOVED lines=9> */
[----:B------:R-:W-:Y:S01]  /*6cc0*/  FMUL R22, R92, UR9 ;  /* 0x000000095c167c20 */ /* 0x000fe20008400000 */
[----:B------:R-:W-:Y:S01]  /*6cd0*/  FMUL R102, R102, 1.4426950216293334961 ;  /* 0x3fb8aa3b66667820 */ /* 0x000fe20000400000 */
[----:B------:R-:W-:Y:S01]  /*6ce0*/  FSETP.GEU.AND P1, PT, R98, -126, PT ;  /* 0xc2fc00006200780b */ /* 0x000fe20003f2e000 */
[----:B------:R-:W-:-:S04]  /*6cf0*/  FADD R117, R117, -R179 ;  /* 0x800000b375757221 */ /* 0x000fc80000000000 */
[----:B------:R-:W-:-:S08]  /*6d00*/  FMUL R117, R117, 1.4426950216293334961 ;  /* 0x3fb8aa3b75757820 */ /* 0x000fd00000400000 */
[----:B------:R-:W-:-:S04]  /*6d10*/  @!P1 FMUL R98, R98, 0.5 ;  /* 0x3f00000062629820 */ /* 0x000fc80000400000 */
[----:B------:R-:W1:Y:S02]  /*6d20*/  MUFU.EX2 R199, R98 ;  /* 0x0000006200c77308 */ /* 0x000e640000000800 */
[----:B-1----:R-:W-:Y:S01]  /*6d30*/  @!P1 FMUL R199, R199, R199 ;  /* 0x000000c7c7c79220 */ /* 0x002fe20000400000 */
[----:B------:R-:W-:-:S13]  /*6d40*/  FSETP.GEU.AND P1, PT, R20, -126, PT ;  /* 0xc2fc00001400780b */ /* 0x000fda0003f2e000 */
[----:B------:R-:W-:-:S04]  /*6d50*/  @!P1 FMUL R20, R20, 0.5 ;  /* 0x3f00000014149820 */ /* 0x000fc80000400000 */
[----:B------:R1:W2:Y:S02]  /*6d60*/  MUFU.EX2 R200, R20 ;  /* 0x0000001400c87308 */ /* 0x0002a40000000800 */
[----:B-1----:R-:W-:Y:S01]  /*6d70*/  FMUL R20, R88, UR9 ;  /* 0x0000000958147c20 */ /* 0x002fe20008400000 */
[----:B--2---:R-:W-:Y:S01]  /*6d80*/  @!P1 FMUL R200, R200, R200 ;  /* 0x000000c8c8c89220 */ /* 0x004fe20000400000 */
[----:B------:R-:W-:-:S13]  /*6d90*/  FSETP.GEU.AND P1, PT, R89, -126, PT ;  /* 0xc2fc00005900780b */ /* 0x000fda0003f2e000 */
[----:B------:R-:W-:-:S04]  /*6da0*/  @!P1 FMUL R89, R89, 0.5 ;  /* 0x3f00000059599820 */ /* 0x000fc80000400000 */
[----:B------:R1:W2:Y:S02]  /*6db0*/  MUFU.EX2 R196, R89 ;  /* 0x0000005900c47308 */ /* 0x0002a40000000800 */
[----:B-1----:R-:W-:-:S05]  /*6dc0*/  FMUL R89, R90, UR9 ;  /* 0x000000095a597c20 */ /* 0x002fca0008400000 */
[----:B------:R-:W-:Y:S01]  /*6dd0*/  FMNMX R89, R20, R89, !PT ;  /* 0x0000005914597209 */ /* 0x000fe20007800000 */
[----:B--2---:R-:W-:Y:S01]  /*6de0*/  @!P1 FMUL R196, R196, R196 ;  /* 0x000000c4c4c49220 */ /* 0x004fe20000400000 */
[----:B------:R-:W-:Y:S01]  /*6df0*/  FSETP.GEU.AND P1, PT, R101, -126, PT ;  /* 0xc2fc00006500780b */ /* 0x000fe20003f2e000 */
[----:B------:R-:W-:Y:S01]  /*6e00*/  FMUL R20, R93, UR9 ;  /* 0x000000095d147c20 */ /* 0x000fe20008400000 */
[----:B------:R-:W-:-:S04]  /*6e10*/  FMNMX R89, R22, R89, !PT ;  /* 0x0000005916597209 */ /* 0x000fc80007800000 */
[----:B------:R-:W-:-:S05]  /*6e20*/  FMNMX R20, R20, R89, !PT ;  /* 0x0000005914147209 */ /* 0x000fca0007800000 */
[----:B------:R-:W1:Y:S02]  /*6e30*/  SHFL.BFLY PT, R89, R20, 0x2, 0x1f ;  /* 0x0c401f0014597f89 */ /* 0x000e6400000e0000 */
[----:B------:R-:W-:-:S04]  /*6e40*/  @!P1 FMUL R101, R101, 0.5 ;  /* 0x3f00000065659820 */ /* 0x000fc80000400000 */
[----:B------:R-:W2:Y:S02]  /*6e50*/  MUFU.EX2 R197, R101 ;  /* 0x0000006500c57308 */ /* 0x000ea40000000800 */
[----:B--2---:R-:W-:Y:S01]  /*6e60*/  @!P1 FMUL R197, R197, R197 ;  /* 0x000000c5c5c59220 */ /* 0x004fe20000400000 */
[----:B------:R-:W-:Y:S02]  /*6e70*/  FSETP.GEU.AND P1, PT, R102, -126, PT ;  /* 0xc2fc00006600780b */ /* 0x000fe40003f2e000 */
[----:B-1----:R-:W-:Y:S01]  /*6e80*/  FMNMX R89, R20, R89, !PT ;  /* 0x0000005914597209 */ /* 0x002fe20007800000 */
[----:B------:R-:W-:-:S04]  /*6e90*/  FMUL R20, R96, UR9 ;  /* 0x0000000960147c20 */ /* 0x000fc80008400000 */
[----:B------:R-:W1:Y:S06]  /*6ea0*/  SHFL.BFLY PT, R22, R89, 0x1, 0x1f ;  /* 0x0c201f0059167f89 */ /* 0x000e6c00000e0000 */
[----:B------:R-:W-:-:S04]  /*6eb0*/  @!P1 FMUL R102, R102, 0.5 ;  /* 0x3f00000066669820 */ /* 0x000fc80000400000 */
[----:B------:R-:W2:Y:S02]  /*6ec0*/  MUFU.EX2 R194, R102 ;  /* 0x0000006600c27308 */ /* 0x000ea40000000800 */
[----:B--2---:R-:W-:Y:S01]  /*6ed0*/  @!P1 FMUL R194, R194, R194 ;  /* 0x000000c2c2c29220 */ /* 0x004fe20000400000 */
[----:B------:R-:W-:-:S13]  /*6ee0*/  FSETP.GEU.AND P1, PT, R97, -126, PT ;  /* 0xc2fc00006100780b */ /* 0x000fda0003f2e000 */
[----:B------:R-:W-:-:S04]  /*6ef0*/  @!P1 FMUL R97, R97, 0.5 ;  /* 0x3f00000061619820 */ /* 0x000fc80000400000 */
[----:B------:R1:W2:Y:S02]  /*6f00*/  MUFU.EX2 R195, R97 ;  /* 0x0000006100c37308 */ /* 0x0002a40000000800 */
[----:B-1----:R-:W-:Y:S01]  /*6f10*/  FMNMX R97, R89, R22, !PT ;  /* 0x0000001659617209 */ /* 0x002fe20007800000 */
[----:B------:R-:W-:Y:S01]  /*6f20*/  FMUL R89, R91, UR9 ;  /* 0x000000095b597c20 */ /* 0x000fe20008400000 */
[----:B------:R-:W-:Y:S02]  /*6f30*/  FMUL R22, R94, UR9 ;  /* 0x000000095e167c20 */ /* 0x000fe40008400000 */
[----:B------:R-:W-:Y:S02]  /*6f40*/  FMNMX R97, R112, R97, !PT ;  /* 0x0000006170617209 */ /* 0x000fe40007800000 */
[----:B------:R-:W-:Y:S01]  /*6f50*/  FMNMX R89, R20, R89, !PT ;  /* 0x0000005914597209 */ /* 0x000fe20007800000 */
[----:B------:R-:W-:Y:S01]  /*6f60*/  FMUL R20, R95, UR9 ;  /* 0x000000095f147c20 */ /* 0x000fe20008400000 */
[----:B--2---:R-:W-:Y:S01]  /*6f70*/  @!P1 FMUL R195, R195, R195 ;  /* 0x000000c3c3c39220 */ /* 0x004fe20000400000 */
        /* <DEDUP_REMOVED lines=10> */
[----:B------:R-:W1:Y:S01]  /*7020*/  SHFL.BFLY PT, R89, R20, 0x2, 0x1f ;  /* 0x0c401f0014597f89 */ /* 0x000e6200000e0000 */
[--C-:B------:R-:W-:Y:S01]  /*7030*/  FADD R112, R112, -R97.reuse ;  /* 0x8000006170707221 */ /* 0x100fe20000000000 */
[----:B------:R-:W-:Y:S01]  /*7040*/  FMUL R93, R93, 1.4426950216293334961 ;  /* 0x3fb8aa3b5d5d7820 */ /* 0x000fe20000400000 */
[----:B------:R-:W-:-:S02]  /*7050*/  IMAD.MOV.U32 R174, RZ, RZ, R97 ;  /* 0x000000ffffae7224 */ /* 0x000fc400078e0061 */
[----:B------:R-:W-:-:S07]  /*7060*/  FMUL R112, R112, 1.4426950216293334961 ;  /* 0x3fb8aa3b70707820 */ /* 0x000fce0000400000 */
[----:B------:R-:W-:-:S04]  /*7070*/  @!P1 FMUL R88, R88, 0.5 ;  /* 0x3f00000058589820 */ /* 0x000fc80000400000 */
[----:B0-----:R-:W0:Y:S01]  /*7080*/  MUFU.EX2 R188, R88 ;  /* 0x0000005800bc7308 */ /* 0x001e220000000800 */
[----:B-1----:R-:W-:-:S05]  /*7090*/  FMNMX R89, R20, R89, !PT ;  /* 0x0000005914597209 */ /* 0x002fca0007800000 */
[----:B------:R-:W1:Y:S01]  /*70a0*/  SHFL.BFLY PT, R22, R89, 0x1, 0x1f ;  /* 0x0c201f0059167f89 */ /* 0x000e6200000e0000 */
[----:B0-----:R-:W-:Y:S01]  /*70b0*/  @!P1 FMUL R188, R188, R188 ;  /* 0x000000bcbcbc9220 */ /* 0x001fe20000400000 */
[----:B------:R-:W-:-:S13]  /*70c0*/  FSETP.GEU.AND P1, PT, R90, -126, PT ;  /* 0xc2fc00005a00780b */ /* 0x000fda0003f2e000 */
[----:B------:R-:W-:-:S04]  /*70d0*/  @!P1 FMUL R90, R90, 0.5 ;  /* 0x3f0000005a5a9820 */ /* 0x000fc80000400000 */
[----:B------:R-:W0:Y:S01]  /*70e0*/  MUFU.EX2 R189, R90 ;  /* 0x0000005a00bd7308 */ /* 0x000e220000000800 */
[----:B-1----:R-:W-:Y:S01]  /*70f0*/  FMNMX R22, R89, R22, !PT ;  /* 0x0000001659167209 */ /* 0x002fe20007800000 */
[----:B------:R-:W-:-:S03]  /*7100*/  FADD R89, R201, R202 ;  /* 0x000000cac9597221 */ /* 0x000fc60000000000 */
[----:B------:R-:W-:Y:S01]  /*7110*/  FMNMX R178, R113, R22, !PT ;  /* 0x0000001671b27209 */ /* 0x000fe20007800000 */
[----:B------:R-:W-:-:S04]  /*7120*/  FADD R88, R196, R89 ;  /* 0x00000059c4587221 */ /* 0x000fc80000000000 */
[--C-:B------:R-:W-:Y:S01]  /*7130*/  FFMA R96, R96, UR9, -R178.reuse ;  /* 0x0000000960607c23 */ /* 0x100fe200080008b2 */
[--C-:B------:R-:W-:Y:S01]  /*7140*/  FFMA R91, R91, UR9, -R178.reuse ;  /* 0x000000095b5b7c23 */ /* 0x100fe200080008b2 */
[----:B0-----:R-:W-:Y:S01]  /*7150*/  @!P1 FMUL R189, R189, R189 ;  /* 0x000000bdbdbd9220 */ /* 0x001fe20000400000 */
[--C-:B------:R-:W-:Y:S01]  /*7160*/  FFMA R94, R94, UR9, -R178.reuse ;  /* 0x000000095e5e7c23 */ /* 0x100fe200080008b2 */
[----:B------:R-:W-:Y:S01]  /*7170*/  FMUL R96, R96, 1.4426950216293334961 ;  /* 0x3fb8aa3b60607820 */ /* 0x000fe20000400000 */
[----:B------:R-:W-:Y:S01]  /*7180*/  FMUL R91, R91, 1.4426950216293334961 ;  /* 0x3fb8aa3b5b5b7820 */ /* 0x000fe20000400000 */
[----:B------:R-:W-:Y:S01]  /*7190*/  FFMA R95, R95, UR9, -R178 ;  /* 0x000000095f5f7c23 */ /* 0x000fe200080008b2 */
[----:B------:R-:W-:Y:S01]  /*71a0*/  FMUL R94, R94, 1.4426950216293334961 ;  /* 0x3fb8aa3b5e5e7820 */ /* 0x000fe20000400000 */
[----:B------:R-:W-:Y:S01]  /*71b0*/  FADD R88, R197, R88 ;  /* 0x00000058c5587221 */ /* 0x000fe20000000000 */
[----:B------:R-:W-:Y:S01]  /*71c0*/  FSETP.GEU.AND P1, PT, R96, -126, PT ;  /* 0xc2fc00006000780b */ /* 0x000fe20003f2e000 */
[----:B------:R-:W-:Y:S01]  /*71d0*/  FMUL R95, R95, 1.4426950216293334961 ;  /* 0x3fb8aa3b5f5f7820 */ /* 0x000fe20000400000 */
[----:B------:R-:W-:-:S02]  /*71e0*/  FADD R113, R113, -R178 ;  /* 0x800000b271717221 */ /* 0x000fc40000000000 */
[----:B------:R-:W0:Y:S02]  /*71f0*/  SHFL.BFLY PT, R89, R88, 0x2, 0x1f ;  /* 0x0c401f0058597f89 */ /* 0x000e2400000e0000 */
[----:B------:R-:W-:-:S07]  /*7200*/  FMUL R113, R113, 1.4426950216293334961 ;  /* 0x3fb8aa3b71717820 */ /* 0x000fce0000400000 */
[----:B------:R-:W-:-:S04]  /*7210*/  @!P1 FMUL R96, R96, 0.5 ;  /* 0x3f00000060609820 */ /* 0x000fc80000400000 */
[----:B------:R-:W1:Y:S01]  /*7220*/  MUFU.EX2 R192, R96 ;  /* 0x0000006000c07308 */ /* 0x000e620000000800 */
[----:B0-----:R-:W-:Y:S01]  /*7230*/  FADD R89, R88, R89 ;  /* 0x0000005958597221 */ /* 0x001fe20000000000 */
[----:B-1----:R-:W-:Y:S01]  /*7240*/  @!P1 FMUL R192, R192, R192 ;  /* 0x000000c0c0c09220 */ /* 0x002fe20000400000 */
[----:B------:R-:W-:-:S03]  /*7250*/  FSETP.GEU.AND P1, PT, R91, -126, PT ;  /* 0xc2fc00005b00780b */ /* 0x000fc60003f2e000 */
[----:B------:R-:W0:Y:S10]  /*7260*/  SHFL.BFLY PT, R208, R89, 0x1, 0x1f ;  /* 0x0c201f0059d07f89 */ /* 0x000e3400000e0000 */
[----:B------:R-:W-:-:S04]  /*7270*/  @!P1 FMUL R91, R91, 0.5 ;  /* 0x3f0000005b5b9820 */ /* 0x000fc80000400000 */
[----:B------:R1:W2:Y:S01]  /*7280*/  MUFU.EX2 R193, R91 ;  /* 0x0000005b00c17308 */ /* 0x0002a20000000800 */
[----:B0-----:R-:W-:Y:S01]  /*7290*/  FADD R208, R89, R208 ;  /* 0x000000d059d07221 */ /* 0x001fe20000000000 */
[----:B-1----:R-:W-:-:S04]  /*72a0*/  FADD R91, R199, R200 ;  /* 0x000000c8c75b7221 */ /* 0x002fc80000000000 */
[----:B------:R-:W-:Y:S01]  /*72b0*/  FADD R90, R194, R91 ;  /* 0x0000005bc25a7221 */ /* 0x000fe20000000000 */
[----:B--2---:R-:W-:Y:S01]  /*72c0*/  @!P1 FMUL R193, R193, R193 ;  /* 0x000000c1c1c19220 */ /* 0x004fe20000400000 */
[----:B------:R-:W-:Y:S02]  /*72d0*/  FSETP.GEU.AND P1, PT, R92, -126, PT ;  /* 0xc2fc00005c00780b */ /* 0x000fe40003f2e000 */
[----:B------:R-:W-:-:S05]  /*72e0*/  FADD R90, R195, R90 ;  /* 0x0000005ac35a7221 */ /* 0x000fca0000000000 */
[----:B------:R-:W0:Y:S06]  /*72f0*/  SHFL.BFLY PT, R91, R90, 0x2, 0x1f ;  /* 0x0c401f005a5b7f89 */ /* 0x000e2c00000e0000 */
[----:B------:R-:W-:-:S04]  /*7300*/  @!P1 FMUL R92, R92, 0.5 ;  /* 0x3f0000005c5c9820 */ /* 0x000fc80000400000 */
[----:B------:R-:W1:Y:S01]  /*7310*/  MUFU.EX2 R20, R92 ;  /* 0x0000005c00147308 */ /* 0x000e620000000800 */
[----:B0-----:R-:W-:Y:S01]  /*7320*/  FADD R91, R90, R91 ;  /* 0x0000005b5a5b7221 */ /* 0x001fe20000000000 */
[----:B-1----:R-:W-:Y:S01]  /*7330*/  @!P1 FMUL R20, R20, R20 ;  /* 0x0000001414149220 */ /* 0x002fe20000400000 */
[----:B------:R-:W-:-:S03]  /*7340*/  FSETP.GEU.AND P1, PT, R93, -126, PT ;  /* 0xc2fc00005d00780b */ /* 0x000fc60003f2e000 */
[----:B------:R-:W0:Y:S10]  /*7350*/  SHFL.BFLY PT, R96, R91, 0x1, 0x1f ;  /* 0x0c201f005b607f89 */ /* 0x000e3400000e0000 */
[----:B------:R-:W-:-:S04]  /*7360*/  @!P1 FMUL R93, R93, 0.5 ;  /* 0x3f0000005d5d9820 */ /* 0x000fc80000400000 */
[----:B------:R1:W2:Y:S02]  /*7370*/  MUFU.EX2 R173, R93 ;  /* 0x0000005d00ad7308 */ /* 0x0002a40000000800 */
[----:B-1----:R-:W-:Y:S01]  /*7380*/  FADD R93, R188, R189 ;  /* 0x000000bdbc5d7221 */ /* 0x002fe20000000000 */
[----:B0-----:R-:W-:-:S03]  /*7390*/  FADD R207, R91, R96 ;  /* 0x000000605bcf7221 */ /* 0x001fc60000000000 */
[----:B------:R-:W-:Y:S01]  /*73a0*/  FADD R92, R20, R93 ;  /* 0x0000005d145c7221 */ /* 0x000fe20000000000 */
[----:B--2---:R-:W-:Y:S01]  /*73b0*/  @!P1 FMUL R173, R173, R173 ;  /* 0x000000adadad9220 */ /* 0x004fe20000400000 */
[----:B------:R-:W-:-:S03]  /*73c0*/  FSETP.GEU.AND P1, PT, R94, -126, PT ;  /* 0xc2fc00005e00780b */ /* 0x000fc60003f2e000 */
[----:B------:R-:W-:-:S05]  /*73d0*/  FADD R92, R173, R92 ;  /* 0x0000005cad5c7221 */ /* 0x000fca0000000000 */
[----:B------:R-:W0:Y:S05]  /*73e0*/  SHFL.BFLY PT, R93, R92, 0x2, 0x1f ;  /* 0x0c401f005c5d7f89 */ /* 0x000e2a00000e0000 */
[----:B------:R-:W-:-:S04]  /*73f0*/  @!P1 FMUL R94, R94, 0.5 ;  /* 0x3f0000005e5e9820 */ /* 0x000fc80000400000 */
[----:B------:R-:W1:Y:S02]  /*7400*/  MUFU.EX2 R22, R94 ;  /* 0x0000005e00167308 */ /* 0x000e640000000800 */
[----:B-1----:R-:W-:Y:S01]  /*7410*/  @!P1 FMUL R22, R22, R22 ;  /* 0x0000001616169220 */ /* 0x002fe20000400000 */
[----:B------:R-:W-:Y:S01]  /*7420*/  FSETP.GEU.AND P1, PT, R95, -126, PT ;  /* 0xc2fc00005f00780b */ /* 0x000fe20003f2e000 */
[----:B0-----:R-:W-:-:S05]  /*7430*/  FADD R93, R92, R93 ;  /* 0x0000005d5c5d7221 */ /* 0x001fca0000000000 */
[----:B------:R-:W0:Y:S07]  /*7440*/  SHFL.BFLY PT, R206, R93, 0x1, 0x1f ;  /* 0x0c201f005dce7f89 */ /* 0x000e2e00000e0000 */
[----:B------:R-:W-:-:S04]  /*7450*/  @!P1 FMUL R95, R95, 0.5 ;  /* 0x3f0000005f5f9820 */ /* 0x000fc80000400000 */
[----:B------:R1:W2:Y:S02]  /*7460*/  MUFU.EX2 R175, R95 ;  /* 0x0000005f00af7308 */ /* 0x0002a40000000800 */
[----:B-1----:R-:W-:-:S04]  /*7470*/  FADD R95, R192, R193 ;  /* 0x000000c1c05f7221 */ /* 0x002fc80000000000 */
[----:B------:R-:W-:Y:S01]  /*7480*/  FADD R94, R22, R95 ;  /* 0x0000005f165e7221 */ /* 0x000fe20000000000 */
[----:B0-----:R-:W-:Y:S01]  /*7490*/  FADD R206, R93, R206 ;  /* 0x000000ce5dce7221 */ /* 0x001fe20000000000 */
        /* <DEDUP_REMOVED lines=8> */
[----:B0-----:R-:W-:Y:S02]  /*7520*/  FADD R95, R94, R95 ;  /* 0x0000005f5e5f7221 */ /* 0x001fe40000000000 */
        /* <DEDUP_REMOVED lines=14> */
[----:B------:R-:W1:Y:S01]  /*7610*/  MUFU.EX2 R181, R117 ;  /* 0x0000007500b57308 */ /* 0x000e620000000800 */
[-C--:B------:R-:W-:Y:S01]  /*7620*/  FMUL R144, R80, R180.reuse ;  /* 0x000000b450907220 */ /* 0x080fe20000400000 */
[-C--:B------:R-:W-:Y:S01]  /*7630*/  FMUL R145, R81, R180.reuse ;  /* 0x000000b451917220 */ /* 0x080fe20000400000 */
[-C--:B------:R-:W-:Y:S01]  /*7640*/  FMUL R148, R84, R180.reuse ;  /* 0x000000b454947220 */ /* 0x080fe20000400000 */
[----:B------:R-:W-:Y:S01]  /*7650*/  FMUL R149, R85, R180 ;  /* 0x000000b455957220 */ /* 0x000fe20000400000 */
        /* <DEDUP_REMOVED lines=17> */
[----:B------:R-:W0:Y:S01]  /*7770*/  MUFU.EX2 R182, R112 ;  /* 0x0000007000b67308 */ /* 0x000e220000000800 */
[-C--:B------:R-:W-:Y:S01]  /*7780*/  FMUL R147, R83, R181.reuse ;  /* 0x000000b553937220 */ /* 0x080fe20000400000 */
[-C--:B------:R-:W-:Y:S01]  /*7790*/  FMUL R150, R86, R181.reuse ;  /* 0x000000b556967220 */ /* 0x080fe20000400000 */
[----:B------:R-:W-:Y:S01]  /*77a0*/  FMUL R151, R87, R181 ;  /* 0x000000b557977220 */ /* 0x000fe20000400000 */
[----:B0-----:R-:W-:Y:S01]  /*77b0*/  @!P1 FMUL R182, R182, R182 ;  /* 0x000000b6b6b69220 */ /* 0x001fe20000400000 */
        /* <DEDUP_REMOVED lines=18> */
[----:B0-----:R-:W-:Y:S01]  /*78e0*/  FMUL R113, R49, R182 ;  /* 0x000000b631717220 */ /* 0x001fe20000400000 */
[----:B-1----:R-:W-:-:S04]  /*78f0*/  @!P1 FMUL R183, R183, R183 ;  /* 0x000000b7b7b79220 */ /* 0x002fc80000400000 */
        /* <DEDUP_REMOVED lines=16> */
[----:B------:R-:W-:Y:S06]  /*7a00*/  @!P0 BRA `(.L_x_23) ;  /* 0x0000000000f08947 */ /* 0x000fec0003800000 */
[----:B------:R-:W-:Y:S01]  /*7a10*/  IADD3 R27, R177, 0x30, RZ ;  /* 0x00000030b11b7810 */ /* 0x000fe20007ffe0ff */
[----:B------:R-:W-:Y:S01]  /*7a20*/  IMAD.WIDE R24, R21, 0x2, R190 ;  /* 0x0000000215187825 */ /* 0x000fe200078e02be */
[----:B------:R-:W-:Y:S02]  /*7a30*/  PRMT R21, RZ, 0x7610, R21 ;  /* 0x00007610ff157816 */ /* 0x000fe40000000015 */
[----:B------:R-:W-:-:S13]  /*7a40*/  ISETP.GE.AND P0, PT, R27, R162, PT ;  /* 0x000000a21b00720c */ /* 0x000fda0003f06270 */
[----:B------:R-:W2:Y:S01]  /*7a50*/  @!P0 LDG.E.U16 R21, desc[UR52][R24.64] ;  /* 0x0000003418158981 */ /* 0x000ea2000c1e1500 */
[----:B------:R-:W-:Y:S02]  /*7a60*/  IADD3 R27, R158, R19, RZ ;  /* 0x000000139e1b7210 */ /* 0x000fe40007ffe0ff */
[----:B------:R-:W-:-:S03]  /*7a70*/  PRMT R28, RZ, 0x7610, R28 ;  /* 0x00007610ff1c7816 */ /* 0x000fc6000000001c */
[----:B------:R-:W-:Y:S01]  /*7a80*/  IMAD.WIDE R26, R27, 0x2, R190 ;  /* 0x000000021b1a7825 */ /* 0x000fe200078e02be */
[----:B--2---:R-:W-:Y:S02]  /*7a90*/  SEL R32, R21, RZ, !P0 ;  /* 0x000000ff15207207 */ /* 0x004fe40004000000 */
[----:B------:R-:W-:-:S04]  /*7aa0*/  IADD3 R21, R177, 0x32, RZ ;  /* 0x00000032b1157810 */ /* 0x000fc80007ffe0ff */
[----:B------:R-:W-:-:S13]  /*7ab0*/  ISETP.GE.AND P0, PT, R21, R162, PT ;  /* 0x000000a21500720c */ /* 0x000fda0003f06270 */
[----:B------:R-:W2:Y:S01]  /*7ac0*/  @!P0 LDG.E.U16 R28, desc[UR52][R26.64] ;  /* 0x000000341a1c8981 */ /* 0x000ea2000c1e1500 */
[----:B------:R-:W-:Y:S02]  /*7ad0*/  IADD3 R29, R177, 0x33, RZ ;  /* 0x00000033b11d7810 */ /* 0x000fe40007ffe0ff */
[----:B------:R-:W-:-:S05]  /*7ae0*/  IADD3 R21, R157, R19, RZ ;  /* 0x000000139d157210 */ /* 0x000fca0007ffe0ff */
[----:B------:R-:W-:Y:S01]  /*7af0*/  IMAD.WIDE R24, R21, 0x2, R190 ;  /* 0x0000000215187825 */ /* 0x000fe200078e02be */
[----:B--2---:R-:W-:Y:S02]  /*7b00*/  SEL R33, R28, RZ, !P0 ;  /* 0x000000ff1c217207 */ /* 0x004fe40004000000 */
[----:B------:R-:W-:Y:S02]  /*7b10*/  ISETP.GE.AND P0, PT, R29, R162, PT ;  /* 0x000000a21d00720c */ /* 0x000fe40003f06270 */
[----:B------:R-:W-:-:S11]  /*7b20*/  PRMT R28, RZ, 0x7610, R28 ;  /* 0x00007610ff1c7816 */ /* 0x000fd6000000001c */
[----:B------:R-:W2:Y:S01]  /*7b30*/  @!P0 LDG.E.U16 R28, desc[UR52][R24.64] ;  /* 0x00000034181c8981 */ /* 0x000ea2000c1e1500 */
[----:B------:R-:W-:Y:S01]  /*7b40*/  IADD3 R29, R177, 0x34, RZ ;  /* 0x00000034b11d7810 */ /* 0x000fe20007ffe0ff */
[----:B------:R-:W-:-:S04]  /*7b50*/  IMAD.IADD R21, R156, 0x1, R19 ;  /* 0x000000019c157824 */ /* 0x000fc800078e0213 */
[----:B------:R-:W-:Y:S01]  /*7b60*/  IMAD.WIDE R26, R21, 0x2, R190 ;  /* 0x00000002151a7825 */ /* 0x000fe200078e02be */
[----:B--2---:R-:W-:Y:S02]  /*7b70*/  SEL R30, R28, RZ, !P0 ;  /* 0x000000ff1c1e7207 */ /* 0x004fe40004000000 */
[----:B------:R-:W-:Y:S02]  /*7b80*/  ISETP.GE.AND P0, PT, R29, R162, PT ;  /* 0x000000a21d00720c */ /* 0x000fe40003f06270 */
[----:B------:R-:W-:-:S11]  /*7b90*/  PRMT R28, RZ, 0x7610, R28 ;  /* 0x00007610ff1c7816 */ /* 0x000fd6000000001c */
        /* <DEDUP_REMOVED lines=25> */
[----:B------:R-:W-:Y:S02]  /*7d30*/  PRMT R19, RZ, 0x7610, R19 ;  /* 0x00007610ff137816 */ /* 0x000fe40000000013 */
[----:B--2---:R-:W-:Y:S02]  /*7d40*/  SEL R21, R28, RZ, !P0 ;  /* 0x000000ff1c157207 */ /* 0x004fe40004000000 */
[----:B------:R-:W-:-:S13]  /*7d50*/  ISETP.GE.AND P0, PT, R177, R162, PT ;  /* 0x000000a2b100720c */ /* 0x000fda0003f06270 */
[----:B------:R-:W2:Y:S01]  /*7d60*/  @!P0 LDG.E.U16 R19, desc[UR52][R190.64] ;  /* 0x00000034be138981 */ /* 0x000ea2000c1e1500 */
[----:B------:R-:W-:Y:S02]  /*7d70*/  PRMT R33, R33, 0x5410, R30 ;  /* 0x0000541021217816 */ /* 0x000fe4000000001e */
[----:B------:R-:W-:Y:S02]  /*7d80*/  PRMT R34, R34, 0x5410, R31 ;  /* 0x0000541022227816 */ /* 0x000fe4000000001f */
[----:B------:R-:W-:Y:S02]  /*7d90*/  PRMT R32, R32, 0x5410, R21 ;  /* 0x0000541020207816 */ /* 0x000fe40000000015 */
[----:B--2---:R-:W-:-:S04]  /*7da0*/  SEL R19, R19, RZ, !P0 ;  /* 0x000000ff13137207 */ /* 0x004fc80004000000 */
[----:B------:R-:W-:Y:S01]  /*7db0*/  PRMT R35, R36, 0x5410, R19 ;  /* 0x0000541024237816 */ /* 0x000fe20000000013 */
[----:B------:R-:W-:Y:S06]  /*7dc0*/  BRA `(.L_x_24) ;  /* 0x0000000000087947 */ /* 0x000fec0003800000 */
.L_x_23:
[----:B------:R-:W-:-:S06]  /*7dd0*/  IMAD.WIDE R32, R21, 0x2, R190 ;  /* 0x0000000215207825 */ /* 0x000fcc00078e02be */
[----:B------:R-:W5:Y:S02]  /*7de0*/  LDG.E.128 R32, desc[UR52][R32.64] ;  /* 0x0000003420207981 */ /* 0x000f64000c1e1d00 */
.L_x_24:
[----:B------:R-:W-:Y:S01]  /*7df0*/  BAR.SYNC.DEFER_BLOCKING 0x0 ;  /* 0x0000000000007b1d */ /* 0x000fe20000010000 */
[----:B------:R-:W-:Y:S01]  /*7e00*/  F2FP.BF16.F32.PACK_AB R24, R202, R201 ;  /* 0x000000c9ca18723e */ /* 0x000fe200000010ff */
[----:B------:R-:W-:Y:S01]  /*7e10*/  FFMA R21, R198, R181, R207 ;  /* 0x000000b5c6157223 */ /* 0x000fe200000000cf */
[----:B------:R-:W-:Y:S01]  /*7e20*/  F2FP.BF16.F32.PACK_AB R25, R200, R199 ;  /* 0x000000c7c819723e */ /* 0x000fe200000010ff */
[----:B------:R-:W-:Y:S01]  /*7e30*/  FFMA R19, R204, R183, R205 ;  /* 0x000000b7cc137223 */ /* 0x000fe200000000cd */
[----:B------:R-:W-:Y:S01]  /*7e40*/  F2FP.BF16.F32.PACK_AB R26, R197, R196 ;  /* 0x000000c4c51a723e */ /* 0x000fe200000010ff */
[----:B------:R-:W-:Y:S01]  /*7e50*/  UMOV UR34, UR14 ;  /* 0x0000000e00227c82 */ /* 0x000fe20008000000 */
[----:B------:R-:W-:Y:S01]  /*7e60*/  F2FP.BF16.F32.PACK_AB R27, R195, R194 ;  /* 0x000000c2c31b723e */ /* 0x000fe200000010ff */
[----:B------:R-:W-:Y:S01]  /*7e70*/  UMOV UR35, UR15 ;  /* 0x0000000f00237c82 */ /* 0x000fe20008000000 */
[----:B------:R-:W-:Y:S02]  /*7e80*/  F2FP.BF16.F32.PACK_AB R28, R189, R188 ;  /* 0x000000bcbd1c723e */ /* 0x000fe400000010ff */
[----:B------:R-:W-:-:S02]  /*7e90*/  F2FP.BF16.F32.PACK_AB R29, R193, R192 ;  /* 0x000000c0c11d723e */ /* 0x000fc400000010ff */
[----:B------:R-:W-:Y:S01]  /*7ea0*/  F2FP.BF16.F32.PACK_AB R30, R173, R20 ;  /* 0x00000014ad1e723e */ /* 0x000fe200000010ff */
[----:B------:R-:W-:Y:S01]  /*7eb0*/  FFMA R20, R203, R182, R206 ;  /* 0x000000b6cb147223 */ /* 0x000fe200000000ce */
[----:B------:R-:W-:Y:S01]  /*7ec0*/  F2FP.BF16.F32.PACK_AB R31, R175, R22 ;  /* 0x00000016af1f723e */ /* 0x000fe200000010ff */
[----:B------:R-:W-:Y:S01]  /*7ed0*/  FFMA R22, R209, R180, R208 ;  /* 0x000000b4d1167223 */ /* 0x000fe200000000d0 */
[----:B------:R-:W-:-:S04]  /*7ee0*/  IADD3 R186, P0, R186, 0x10, RZ ;  /* 0x00000010baba7810 */ /* 0x000fc80007f1e0ff */
[----:B------:R-:W-:Y:S02]  /*7ef0*/  IADD3.X R187, RZ, R187, RZ, P0, !PT ;  /* 0x000000bbffbb7210 */ /* 0x000fe400007fe4ff */
[----:B------:R-:W-:Y:S01]  /*7f00*/  ISETP.LE.AND P0, PT, R165, UR6, PT ;  /* 0x00000006a5007c0c */ /* 0x000fe2000bf03270 */
[----:B-----5:R0:W-:Y:S01]  /*7f10*/  STS.128 [R169+UR7+0x4000], R32 ;  /* 0x00400020a9007988 */ /* 0x0201e20008000c07 */
[----:B------:R1:W-:Y:S06]  /*7f20*/  MEMBAR.ALL.CTA ;  /* 0x0000000000007992 */ /* 0x0003ec0000008000 */
[----:B-1----:R-:W1:Y:S02]  /*7f30*/  FENCE.VIEW.ASYNC.S ;  /* 0x00000000000073c6 */ /* 0x002e640000000000 */
[----:B-1----:R-:W-:Y:S06]  /*7f40*/  BAR.SYNC.DEFER_BLOCKING 0x0 ;  /* 0x0000000000007b1d */ /* 0x002fec0000010000 */
[----:B------:R-:W-:-:S06]  /*7f50*/  WARPGROUP.ARRIVE ;  /* 0x00000000000079c5 */ /* 0x000fcc0000000000 */
[----:B------:R-:W-:Y:S04]  /*7f60*/  HGMMA.64x64x16.F32.BF16 R120, R24, gdesc[UR12], R120 ;  /* 0x00e0000c18787df0 */ /* 0x000fe80008701878 */
[----:B------:R-:W-:Y:S03]  /*7f70*/  HGMMA.64x64x16.F32.BF16 R88, R28, gdesc[UR32], R88, gsb0 ;  /* 0x00e000201c587df0 */ /* 0x000fe60008001858 */
[----:B------:R-:W-:Y:S02]  /*7f80*/  WARPGROUP.DEPBAR.LE gsb0, 0x0 ;  /* 0x00008000000079c5 */ /* 0x000fe40000010000 */
[----:B0-----:R-:W-:Y:S05]  /*7f90*/  @!P0 BRA `(.L_x_25) ;  /* 0xffffff94002c8947 */ /* 0x001fea000383ffff */
.L_x_0:
[----:B------:R-:W-:-:S13]  /*7fa0*/  ISETP.GE.AND P0, PT, R165, R162, PT ;  /* 0x000000a2a500720c */ /* 0x000fda0003f06270 */
[----:B------:R-:W-:Y:S05]  /*7fb0*/  @P0 BRA `(.L_x_26) ;  /* 0x0000002000000947 */ /* 0x000fea0003800000 */
[----:B------:R-:W-:Y:S01]  /*7fc0*/  UIADD3 UR6, UR7, 0x4000, URZ ;  /* 0x0000400007067890 */ /* 0x000fe2000fffe03f */
[----:B------:R-:W-:Y:S01]  /*7fd0*/  LEA R170, R171, R170, 0x1 ;  /* 0x000000aaabaa7211 */ /* 0x000fe200078e08ff */
[----:B------:R-:W-:Y:S02]  /*7fe0*/  USHF.R.U32.HI UR9, URZ, 0x4, UR7 ;  /* 0x000000043f097899 */ /* 0x000fe40008011607 */
[----:B------:R-:W-:Y:S01]  /*7ff0*/  LEA R172, R172, UR7, 0x3 ;  /* 0x00000007acac7c11 */ /* 0x000fe2000f8e18ff */
[----:B------:R-:W-:Y:S01]  /*8000*/  USHF.R.U32.HI UR6, URZ, 0x4, UR6 ;  /* 0x000000043f067899 */ /* 0x000fe20008011606 */
[----:B------:R-:W-:Y:S01]  /*8010*/  LEA R44, R160, UR7, 0x3 ;  /* 0x00000007a02c7c11 */ /* 0x000fe2000f8e18ff */
[----:B------:R-:W-:Y:S02]  /*8020*/  ULOP3.LUT UR9, UR9, 0x3fff, URZ, 0xc0, !UPT ;  /* 0x00003fff09097892 */ /* 0x000fe4000f8ec03f */
[----:B------:R-:W-:Y:S02]  /*8030*/  ULOP3.LUT UR15, UR6, 0x3fff, URZ, 0xc0, !UPT ;  /* 0x00003fff060f7892 */ /* 0x000fe4000f8ec03f */
[----:B------:R-:W-:-:S02]  /*8040*/  UIADD3 UR42, UP1, UR9, 0x4000002, URZ ;  /* 0x04000002092a7890 */ /* 0x000fc4000ff3e03f */
[----:B------:R-:W-:Y:S02]  /*8050*/  UIADD3 UR6, UP6, UR9, 0x4000004, URZ ;  /* 0x0400000409067890 */ /* 0x000fe4000ffde03f */
[----:B------:R-:W-:Y:S02]  /*8060*/  UIADD3 UR10, UP5, UR9, 0x4000006, URZ ;  /* 0x04000006090a7890 */ /* 0x000fe4000ffbe03f */
[----:B------:R-:W-:Y:S02]  /*8070*/  ULOP3.LUT UR44, UR9, 0x4000000, URZ, 0xfc, !UPT ;  /* 0x04000000092c7892 */ /* 0x000fe4000f8efc3f */
[----:B------:R-:W-:Y:S02]  /*8080*/  UIADD3 UR12, UP0, UR9, 0x4000200, URZ ;  /* 0x04000200090c7890 */ /* 0x000fe4000ff1e03f */
[----:B------:R-:W-:Y:S02]  /*8090*/  UIADD3 UR14, UP4, UR9, 0x4000202, URZ ;  /* 0x04000202090e7890 */ /* 0x000fe4000ff9e03f */
[----:B------:R-:W-:-:S02]  /*80a0*/  UIADD3 UR16, UP3, UR9, 0x4000204, URZ ;  /* 0x0400020409107890 */ /* 0x000fc4000ff7e03f */
[----:B------:R-:W-:Y:S02]  /*80b0*/  UIADD3 UR36, UP2, UR9, 0x4000206, URZ ;  /* 0x0400020609247890 */ /* 0x000fe4000ff5e03f */
[----:B------:R-:W-:Y:S02]  /*80c0*/  ULOP3.LUT UR34, UR15, 0x800000, URZ, 0xfc, !UPT ;  /* 0x008000000f227892 */ /* 0x000fe4000f8efc3f */
[----:B------:R-:W-:Y:S02]  /*80d0*/  UIADD3.X UR9, URZ, 0x40000040, URZ, UP1, !UPT ;  /* 0x400000403f097890 */ /* 0x000fe40008ffe43f */
[----:B------:R-:W-:Y:S02]  /*80e0*/  UIADD3.X UR11, URZ, 0x40000040, URZ, UP6, !UPT ;  /* 0x400000403f0b7890 */ /* 0x000fe4000b7fe43f */
[----:B------:R-:W-:Y:S02]  /*80f0*/  UIADD3 UR22, UP1, UR15, 0x800002, URZ ;  /* 0x008000020f167890 */ /* 0x000fe4000ff3e03f */
[----:B------:R-:W-:-:S02]  /*8100*/  UIADD3 UR26, UP6, UR15, 0x800004, URZ ;  /* 0x008000040f1a7890 */ /* 0x000fc4000ffde03f */
[----:B------:R-:W-:Y:S02]  /*8110*/  UIADD3.X UR13, URZ, 0x40000040, URZ, UP5, !UPT ;  /* 0x400000403f0d7890 */ /* 0x000fe4000affe43f */
[----:B------:R-:W-:Y:S01]  /*8120*/  UIADD3 UR30, UP5, UR15, 0x800006, URZ ;  /* 0x008000060f1e7890 */ /* 0x000fe2000ffbe03f */
[----:B------:R-:W-:Y:S01]  /*8130*/  UMOV UR18, URZ ;  /* 0x0000003f00127c82 */ /* 0x000fe20008000000 */
[----:B------:R-:W-:Y:S01]  /*8140*/  UMOV UR19, URZ ;  /* 0x0000003f00137c82 */ /* 0x000fe20008000000 */
[----:B------:R-:W-:Y:S01]  /*8150*/  UMOV UR20, URZ ;  /* 0x0000003f00147c82 */ /* 0x000fe20008000000 */
[----:B------:R-:W-:Y:S02]  /*8160*/  UIADD3.X UR23, UR18, 0x40000040, URZ, UP1, !UPT ;  /* 0x4000004012177890 */ /* 0x000fe40008ffe43f */
[----:B------:R-:W-:Y:S02]  /*8170*/  UIADD3.X UR27, UR19, 0x40000040, URZ, UP6, !UPT ;  /* 0x40000040131b7890 */ /* 0x000fe4000b7fe43f */
[----:B------:R-:W-:-:S02]  /*8180*/  UIADD3.X UR15, URZ, 0x40000040, URZ, UP0, !UPT ;  /* 0x400000403f0f7890 */ /* 0x000fc400087fe43f */
[----:B------:R-:W-:Y:S02]  /*8190*/  UIADD3.X UR17, URZ, 0x40000040, URZ, UP4, !UPT ;  /* 0x400000403f117890 */ /* 0x000fe4000a7fe43f */
[----:B------:R-:W-:Y:S02]  /*81a0*/  UIADD3.X UR37, URZ, 0x40000040, URZ, UP3, !UPT ;  /* 0x400000403f257890 */ /* 0x000fe40009ffe43f */
[----:B------:R-:W-:Y:S02]  /*81b0*/  UIADD3.X UR39, URZ, 0x40000040, URZ, UP2, !UPT ;  /* 0x400000403f277890 */ /* 0x000fe400097fe43f */
[----:B------:R-:W-:Y:S01]  /*81c0*/  UIADD3.X UR31, UR20, 0x40000040, URZ, UP5, !UPT ;  /* 0x40000040141f7890 */ /* 0x000fe2000affe43f */
[----:B------:R-:W-:Y:S01]  /*81d0*/  ULDC UR38, c[0x0][0x240] ;  /* 0x0000900000267ab9 */ /* 0x000fe20000000800 */
[----:B------:R-:W-:Y:S01]  /*81e0*/  ULDC UR40, c[0x0][0x294] ;  /* 0x0000a50000287ab9 */ /* 0x000fe20000000800 */
[----:B------:R-:W-:Y:S01]  /*81f0*/  ULDC UR41, c[0x0][0x2a0] ;  /* 0x0000a80000297ab9 */ /* 0x000fe20000000800 */
[----:B------:R-:W-:Y:S01]  /*8200*/  UMOV UR35, 0x40000040 ;  /* 0x4000004000237882 */ /* 0x000fe20000000000 */
[----:B------:R-:W-:Y:S01]  /*8210*/  UMOV UR18, UR34 ;  /* 0x0000002200127c82 */ /* 0x000fe20008000000 */
[----:B------:R-:W-:-:S06]  /*8220*/  UMOV UR19, 0xc0000010 ;  /* 0xc000001000137882 */ /* 0x000fcc0000000000 */
.L_x_33:
[----:B------:R-:W-:-:S05]  /*8230*/  SHF.R.S32.HI R25, RZ, 0x4, R165 ;  /* 0x00000004ff197819 */ /* 0x000fca00000114a5 */
[----:B------:R-:W-:-:S06]  /*8240*/  IMAD.WIDE R24, R25, 0x4, R184 ;  /* 0x0000000419187825 */ /* 0x000fcc00078e02b8 */
[----:B------:R-:W2:Y:S01]  /*8250*/  LDG.E R24, desc[UR52][R24.64] ;  /* 0x0000003418187981 */ /* 0x000ea2000c1e1900 */
[----:B------:R-:W-:Y:S01]  /*8260*/  IMAD.IADD R31, R14, 0x1, R165 ;  /* 0x000000010e1f7824 */ /* 0x000fe200078e02a5 */
[----:B------:R-:W-:Y:S02]  /*8270*/  IADD3 R45, R165, 0x10, RZ ;  /* 0x00000010a52d7810 */ /* 0x000fe40007ffe0ff */
[----:B------:R-:W-:Y:S02]  /*8280*/  IADD3 R47, R4, R165, RZ ;  /* 0x000000a5042f7210 */ /* 0x000fe40007ffe0ff */
[----:B------:R-:W-:Y:S02]  /*8290*/  SHF.R.S32.HI R26, RZ, 0x1f, R31 ;  /* 0x0000001fff1a7819 */ /* 0x000fe4000001141f */
[----:B------:R-:W-:Y:S01]  /*82a0*/  ISETP.GT.AND P0, PT, R45, R162, PT ;  /* 0x000000a22d00720c */ /* 0x000fe20003f04270 */
[----:B------:R-:W-:Y:S01]  /*82b0*/  VIADD R51, R47, 0x8 ;  /* 0x000000082f337836 */ /* 0x000fe20000000000 */
[----:B------:R-:W-:-:S02]  /*82c0*/  LEA.HI R26, R26, R31, RZ, 0x4 ;  /* 0x0000001f1a1a7211 */ /* 0x000fc400078f20ff */
[----:B------:R-:W-:Y:S02]  /*82d0*/  IADD3 R49, R47, 0x1, RZ ;  /* 0x000000012f317810 */ /* 0x000fe40007ffe0ff */
[----:B------:R-:W-:Y:S02]  /*82e0*/  LOP3.LUT R26, R26, 0x1ffffff0, RZ, 0xc0, !PT ;  /* 0x1ffffff01a1a7812 */ /* 0x000fe400078ec0ff */
[----:B------:R-:W-:Y:S02]  /*82f0*/  IADD3 R53, R47, 0x9, RZ ;  /* 0x000000092f357810 */ /* 0x000fe40007ffe0ff */
[----:B------:R-:W-:-:S04]  /*8300*/  IADD3 R26, R31, -R26, RZ ;  /* 0x8000001a1f1a7210 */ /* 0x000fc80007ffe0ff */
[----:B------:R-:W-:-:S05]  /*8310*/  LEA R27, R26, R153, 0x3 ;  /* 0x000000991a1b7211 */ /* 0x000fca00078e18ff */
[C---:B--2---:R-:W-:Y:S02]  /*8320*/  IMAD R27, R24.reuse, UR40, R27 ;  /* 0x00000028181b7c24 */ /* 0x044fe4000f8e021b */
[----:B------:R-:W-:Y:S01]  /*8330*/  IMAD R46, R24, UR41, R23 ;  /* 0x00000029182e7c24 */ /* 0x000fe2000f8e0217 */
[----:B------:R-:W-:Y:S06]  /*8340*/  @!P0 BRA `(.L_x_27) ;  /* 0x0000000000388947 */ /* 0x000fec0003800000 */
[----:B------:R-:W0:Y:S01]  /*8350*/  LDC.64 R28, c[0x0][0x228] ;  /* 0x00008a00ff1c7b82 */ /* 0x000e220000000a00 */
[----:B------:R-:W-:Y:S01]  /*8360*/  ISETP.GE.AND P1, PT, R31, R162, PT ;  /* 0x000000a21f00720c */ /* 0x000fe20003f26270 */
[----:B------:R-:W-:Y:S01]  /*8370*/  BSSY B0, `(.L_x_28) ;  /* 0x0000006000007945 */ /* 0x000fe20003800000 */
[----:B------:R-:W-:Y:S01]  /*8380*/  CS2R R24, SRZ ;  /* 0x0000000000187805 */ /* 0x000fe2000001ff00 */
[----:B0-----:R-:W-:Y:S01]  /*8390*/  IMAD.WIDE R28, R27, 0x2, R28 ;  /* 0x000000021b1c7825 */ /* 0x001fe200078e021c */
[----:B------:R-:W-:-:S09]  /*83a0*/  CS2R R26, SRZ ;  /* 0x00000000001a7805 */ /* 0x000fd2000001ff00 */
[----:B------:R-:W-:Y:S05]  /*83b0*/  @P1 BRA `(.L_x_29) ;  /* 0x0000000000041947 */ /* 0x000fea0003800000 */
[----:B------:R0:W5:Y:S02]  /*83c0*/  LDG.E.128 R24, desc[UR52][R28.64] ;  /* 0x000000341c187981 */ /* 0x000164000c1e1d00 */
.L_x_29:
[----:B------:R-:W-:Y:S05]  /*83d0*/  BSYNC B0 ;  /* 0x0000000000007941 */ /* 0x000fea0003800000 */
.L_x_28:
[----:B-----5:R-:W-:Y:S02]  /*83e0*/  SEL R40, R24, RZ, !P1 ;  /* 0x000000ff18287207 */ /* 0x020fe40004800000 */
[----:B------:R-:W-:Y:S02]  /*83f0*/  SEL R41, R25, RZ, !P1 ;  /* 0x000000ff19297207 */ /* 0x000fe40004800000 */
[----:B------:R-:W-:Y:S02]  /*8400*/  SEL R42, R26, RZ, !P1 ;  /* 0x000000ff1a2a7207 */ /* 0x000fe40004800000 */
[----:B------:R-:W-:Y:S01]  /*8410*/  SEL R43, R27, RZ, !P1 ;  /* 0x000000ff1b2b7207 */ /* 0x000fe20004800000 */
[----:B------:R-:W-:Y:S06]  /*8420*/  BRA `(.L_x_30) ;  /* 0x00000000000c7947 */ /* 0x000fec0003800000 */
.L_x_27:
[----:B------:R-:W0:Y:S02]  /*8430*/  LDC.64 R24, c[0x0][0x228] ;  /* 0x00008a00ff187b82 */ /* 0x000e240000000a00 */
[----:B0-----:R-:W-:-:S05]  /*8440*/  IMAD.WIDE R24, R27, 0x2, R24 ;  /* 0x000000021b187825 */ /* 0x001fca00078e0218 */
[----:B------:R0:W5:Y:S02]  /*8450*/  LDG.E.128 R40, desc[UR52][R24.64] ;  /* 0x0000003418287981 */ /* 0x000164000c1e1d00 */
.L_x_30:
[----:B------:R-:W-:Y:S01]  /*8460*/  BAR.SYNC.DEFER_BLOCKING 0x0 ;  /* 0x0000000000007b1d */ /* 0x000fe20000010000 */
[----:B------:R-:W-:-:S05]  /*8470*/  ISETP.GE.AND P1, PT, R47, R162, PT ;  /* 0x000000a22f00720c */ /* 0x000fca0003f26270 */
[----:B------:R-:W-:Y:S01]  /*8480*/  UMOV UR45, 0x40000040 ;  /* 0x40000040002d7882 */ /* 0x000fe20000000000 */
[----:B------:R-:W-:Y:S01]  /*8490*/  UMOV UR47, URZ ;  /* 0x0000003f002f7c82 */ /* 0x000fe20008000000 */
[----:B0-----:R-:W0:Y:S01]  /*84a0*/  SHFL.IDX PT, R24, R2, RZ, 0x1f ;  /* 0x00001fff02187589 */ /* 0x001e2200000e0000 */
[----:B------:R-:W-:-:S03]  /*84b0*/  UMOV UR43, UR9 ;  /* 0x00000009002b7c82 */ /* 0x000fc60008000000 */
        /* <DEDUP_REMOVED lines=8> */
[----:B------:R-:W-:Y:S01]  /*8540*/  UIADD3.64 UR20, UR42, UR46, URZ ;  /* 0x0000002e2a147297 */ /* 0x000fe2000fffe03f */
[----:B------:R-:W-:-:S06]  /*8550*/  WARPGROUP.ARRIVE ;  /* 0x00000000000079c5 */ /* 0x000fcc0000000000 */
[----:B------:R-:W-:Y:S04]  /*8560*/  HGMMA.64x16x16.F32.BF16 R32, gdesc[UR32], RZ, !UPT ;  /* 0x00200000202079f0 */ /* 0x000fe8000c7018ff */
[----:B------:R-:W-:Y:S01]  /*8570*/  HGMMA.64x16x16.F32.BF16 R32, gdesc[UR20], R32 ;  /* 0x00200000142079f0 */ /* 0x000fe20008701820 */
[----:B------:R-:W-:Y:S01]  /*8580*/  UMOV UR20, UR6 ;  /* 0x0000000600147c82 */ /* 0x000fe20008000000 */
[----:B------:R-:W-:Y:S02]  /*8590*/  UMOV UR21, UR11 ;  /* 0x0000000b00157c82 */ /* 0x000fe40008000000 */
[----:B------:R-:W-:-:S03]  /*85a0*/  UIADD3.64 UR24, UR20, UR46, URZ ;  /* 0x0000002e14187297 */ /* 0x000fc6000fffe03f */
        /* <DEDUP_REMOVED lines=8> */
[----:B------:R-:W-:Y:S01]  /*8630*/  UIADD3.64 UR20, UR20, UR46, URZ ;  /* 0x0000002e14147297 */ /* 0x000fe2000fffe03f */
[----:B------:R-:W-:Y:S04]  /*8640*/  HGMMA.64x16x16.F32.BF16 R32, gdesc[UR24], R32 ;  /* 0x00200000182079f0 */ /* 0x000fe80008701820 */
[----:B------:R-:W-:Y:S04]  /*8650*/  HGMMA.64x16x16.F32.BF16 R32, gdesc[UR28], R32 ;  /* 0x002000001c2079f0 */ /* 0x000fe80008701820 */
[----:B------:R-:W-:Y:S04]  /*8660*/  HGMMA.64x16x16.F32.BF16 R24, gdesc[UR32], RZ, !UPT ;  /* 0x00200000201879f0 */ /* 0x000fe8000c7018ff */
[----:B------:R-:W-:Y:S01]  /*8670*/  HGMMA.64x16x16.F32.BF16 R24, gdesc[UR20], R24 ;  /* 0x00200000141879f0 */ /* 0x000fe20008701818 */
[----:B------:R-:W-:Y:S01]  /*8680*/  UMOV UR20, UR16 ;  /* 0x0000001000147c82 */ /* 0x000fe20008000000 */
[----:B------:R-:W-:-:S02]  /*8690*/  UMOV UR21, UR37 ;  /* 0x0000002500157c82 */ /* 0x000fc40008000000 */
[----:B------:R-:W-:-:S03]  /*86a0*/  UIADD3.64 UR24, UR20, UR46, URZ ;  /* 0x0000002e14187297 */ /* 0x000fc6000fffe03f */
[----:B------:R-:W-:Y:S01]  /*86b0*/  UMOV UR20, UR36 ;  /* 0x0000002400147c82 */ /* 0x000fe20008000000 */
[----:B------:R-:W-:Y:S02]  /*86c0*/  UMOV UR21, UR39 ;  /* 0x0000002700157c82 */ /* 0x000fe40008000000 */
[----:B------:R-:W-:-:S03]  /*86d0*/  UIADD3.64 UR28, UR20, UR46, URZ ;  /* 0x0000002e141c7297 */ /* 0x000fc6000fffe03f */
[----:B------:R-:W-:Y:S06]  /*86e0*/  HGMMA.64x16x16.F32.BF16 R24, gdesc[UR24], R24 ;  /* 0x00200000181879f0 */ /* 0x000fec0008701818 */
[----:B------:R-:W-:Y:S03]  /*86f0*/  HGMMA.64x16x16.F32.BF16 R24, gdesc[UR28], R24, gsb0 ;  /* 0x002000001c1879f0 */ /* 0x000fe60008001818 */
[----:B------:R-:W-:Y:S02]  /*8700*/  WARPGROUP.DEPBAR.LE gsb0, 0x0 ;  /* 0x00008000000079c5 */ /* 0x000fe40000010000 */
[----:B------:R-:W-:-:S02]  /*8710*/  FSEL R32, R32, -INF , !P1 ;  /* 0xff80000020207808 */ /* 0x000fc40004800000 */
[----:B------:R-:W-:Y:S02]  /*8720*/  FSEL R34, R34, -INF , !P1 ;  /* 0xff80000022227808 */ /* 0x000fe40004800000 */
[----:B-1----:R-:W-:Y:S01]  /*8730*/  FSEL R40, R24, -INF , !P1 ;  /* 0xff80000018287808 */ /* 0x002fe20004800000 */
[----:B------:R-:W-:Y:S01]  /*8740*/  FMUL R24, R32, UR38 ;  /* 0x0000002620187c20 */ /* 0x000fe20008400000 */
[----:B------:R-:W-:Y:S01]  /*8750*/  FSEL R41, R26, -INF , !P1 ;  /* 0xff8000001a297808 */ /* 0x000fe20004800000 */
[----:B------:R-:W-:Y:S01]  /*8760*/  BAR.SYNC.DEFER_BLOCKING 0x0 ;  /* 0x0000000000007b1d */ /* 0x000fe20000010000 */
[----:B------:R-:W-:-:S04]  /*8770*/  ISETP.GE.AND P1, PT, R49, R162, PT ;  /* 0x000000a23100720c */ /* 0x000fc80003f26270 */
[----:B------:R-:W-:Y:S02]  /*8780*/  FSEL R26, R33, -INF , !P1 ;  /* 0xff800000211a7808 */ /* 0x000fe40004800000 */
        /* <DEDUP_REMOVED lines=13> */
[----:B------:R-:W-:Y:S01]  /*8860*/  FMNMX R27, R27, R28, !PT ;  /* 0x0000001c1b1b7209 */ /* 0x000fe20007800000 */
[----:B------:R-:W-:Y:S01]  /*8870*/  FMUL R28, R38, UR38 ;  /* 0x00000026261c7c20 */ /* 0x000fe20008400000 */
[----:B------:R-:W-:Y:S01]  /*8880*/  FSEL R47, R29, -INF , !P1 ;  /* 0xff8000001d2f7808 */ /* 0x000fe20004800000 */
[----:B------:R-:W-:Y:S01]  /*8890*/  FMUL R24, R30, UR38 ;  /* 0x000000261e187c20 */ /* 0x000fe20008400000 */
[----:B------:R-:W-:Y:S02]  /*88a0*/  FSEL R39, R39, -INF , !P1 ;  /* 0xff80000027277808 */ /* 0x000fe40004800000 */
[----:B------:R-:W-:Y:S02]  /*88b0*/  FSEL R49, R31, -INF , !P1 ;  /* 0xff8000001f317808 */ /* 0x000fe40004800000 */
[----:B------:R-:W-:-:S05]  /*88c0*/  FMNMX R27, R24, R27, !PT ;  /* 0x0000001b181b7209 */ /* 0x000fca0007800000 */
[----:B------:R-:W0:Y:S02]  /*88d0*/  SHFL.BFLY PT, R24, R27, 0x2, 0x1f ;  /* 0x0c401f001b187f89 */ /* 0x000e2400000e0000 */
[----:B0-----:R-:W-:Y:S01]  /*88e0*/  FMNMX R25, R27, R24, !PT ;  /* 0x000000181b197209 */ /* 0x001fe20007800000 */
[----:B------:R-:W-:-:S04]  /*88f0*/  FMUL R27, R35, UR38 ;  /* 0x00000026231b7c20 */ /* 0x000fc80008400000 */
[----:B------:R-:W0:Y:S02]  /*8900*/  SHFL.BFLY PT, R24, R25, 0x1, 0x1f ;  /* 0x0c201f0019187f89 */ /* 0x000e2400000e0000 */
[----:B0-----:R-:W-:-:S04]  /*8910*/  FMNMX R29, R25, R24, !PT ;  /* 0x00000018191d7209 */ /* 0x001fc80007800000 */
[----:B------:R-:W-:-:S05]  /*8920*/  FMNMX R29, R29, R176, !PT ;  /* 0x000000b01d1d7209 */ /* 0x000fca0007800000 */
[--C-:B------:R-:W-:Y:S01]  /*8930*/  FFMA R32, R32, UR38, -R29.reuse ;  /* 0x0000002620207c23 */ /* 0x100fe2000800081d */
[--C-:B------:R-:W-:Y:S01]  /*8940*/  FFMA R26, R26, UR38, -R29.reuse ;  /* 0x000000261a1a7c23 */ /* 0x100fe2000800081d */
[--C-:B------:R-:W-:Y:S01]  /*8950*/  FFMA R36, R36, UR38, -R29.reuse ;  /* 0x0000002624247c23 */ /* 0x100fe2000800081d */
[----:B------:R-:W-:Y:S01]  /*8960*/  FFMA R30, R30, UR38, -R29 ;  /* 0x000000261e1e7c23 */ /* 0x000fe2000800081d */
[----:B------:R-:W-:Y:S01]  /*8970*/  FMUL R32, R32, 1.4426950216293334961 ;  /* 0x3fb8aa3b20207820 */ /* 0x000fe20000400000 */
[----:B------:R-:W-:Y:S01]  /*8980*/  FMUL R31, R26, 1.4426950216293334961 ;  /* 0x3fb8aa3b1a1f7820 */ /* 0x000fe20000400000 */
[----:B------:R-:W-:Y:S01]  /*8990*/  FMUL R26, R34, UR38 ;  /* 0x00000026221a7c20 */ /* 0x000fe20008400000 */
[----:B------:R-:W-:Y:S01]  /*89a0*/  FMUL R36, R36, 1.4426950216293334961 ;  /* 0x3fb8aa3b24247820 */ /* 0x000fe20000400000 */
[----:B------:R-:W-:Y:S01]  /*89b0*/  FADD R176, -R29, R176 ;  /* 0x000000b01db07221 */ /* 0x000fe20000000100 */
[----:B------:R-:W-:Y:S02]  /*89c0*/  FSETP.GEU.AND P1, PT, R32, -126, PT ;  /* 0xc2fc00002000780b */ /* 0x000fe40003f2e000 */
[----:B------:R-:W-:Y:S01]  /*89d0*/  FMNMX R27, R26, R27, !PT ;  /* 0x0000001b1a1b7209 */ /* 0x000fe20007800000 */
[----:B------:R-:W-:Y:S01]  /*89e0*/  FMUL R26, R39, UR38 ;  /* 0x00000026271a7c20 */ /* 0x000fe20008400000 */
[----:B------:R-:W-:-:S02]  /*89f0*/  FMUL R176, R176, 1.4426950216293334961 ;  /* 0x3fb8aa3bb0b07820 */ /* 0x000fc40000400000 */
[----:B------:R-:W-:-:S04]  /*8a00*/  FMNMX R27, R28, R27, !PT ;  /* 0x0000001b1c1b7209 */ /* 0x000fc80007800000 */
[----:B------:R-:W-:-:S03]  /*8a10*/  FMNMX R27, R26, R27, !PT ;  /* 0x0000001b1a1b7209 */ /* 0x000fc60007800000 */
[----:B------:R-:W-:Y:S02]  /*8a20*/  @!P1 FMUL R32, R32, 0.5 ;  /* 0x3f00000020209820 */ /* 0x000fe40000400000 */
[----:B------:R-:W0:Y:S02]  /*8a30*/  SHFL.BFLY PT, R26, R27, 0x2, 0x1f ;  /* 0x0c401f001b1a7f89 */ /* 0x000e2400000e0000 */
[----:B------:R1:W2:Y:S02]  /*8a40*/  MUFU.EX2 R24, R32 ;  /* 0x0000002000187308 */ /* 0x0002a40000000800 */
[----:B-1----:R-:W-:Y:S01]  /*8a50*/  FMUL R32, R30, 1.4426950216293334961 ;  /* 0x3fb8aa3b1e207820 */ /* 0x002fe20000400000 */
[----:B--2---:R-:W-:Y:S01]  /*8a60*/  @!P1 FMUL R24, R24, R24 ;  /* 0x0000001818189220 */ /* 0x004fe20000400000 */
[----:B------:R-:W-:Y:S02]  /*8a70*/  FSETP.GEU.AND P1, PT, R31, -126, PT ;  /* 0xc2fc00001f00780b */ /* 0x000fe40003f2e000 */
[----:B0-----:R-:W-:-:S11]  /*8a80*/  FMNMX R28, R27, R26, !PT ;  /* 0x0000001a1b1c7209 */ /* 0x001fd60007800000 */
[----:B------:R-:W-:-:S04]  /*8a90*/  @!P1 FMUL R31, R31, 0.5 ;  /* 0x3f0000001f1f9820 */ /* 0x000fc80000400000 */
[----:B------:R0:W1:Y:S02]  /*8aa0*/  MUFU.EX2 R25, R31 ;  /* 0x0000001f00197308 */ /* 0x0000640000000800 */
[----:B0-----:R-:W0:Y:S01]  /*8ab0*/  SHFL.BFLY PT, R31, R28, 0x1, 0x1f ;  /* 0x0c201f001c1f7f89 */ /* 0x001e2200000e0000 */
[----:B-1----:R-:W-:Y:S01]  /*8ac0*/  @!P1 FMUL R25, R25, R25 ;  /* 0x0000001919199220 */ /* 0x002fe20000400000 */
        /* <DEDUP_REMOVED lines=9> */
[----:B------:R-:W-:Y:S01]  /*8b60*/  FMUL R39, R39, 1.4426950216293334961 ;  /* 0x3fb8aa3b27277820 */ /* 0x000fe20000400000 */
[----:B------:R-:W-:Y:S01]  /*8b70*/  FADD R179, -R52, R179 ;  /* 0x000000b334b37221 */ /* 0x000fe20000000100 */
[----:B------:R-:W-:-:S03]  /*8b80*/  FSETP.GEU.AND P1, PT, R34, -126, PT ;  /* 0xc2fc00002200780b */ /* 0x000fc60003f2e000 */
[----:B------:R-:W-:-:S10]  /*8b90*/  FMUL R179, R179, 1.4426950216293334961 ;  /* 0x3fb8aa3bb3b37820 */ /* 0x000fd40000400000 */
[----:B------:R-:W-:-:S04]  /*8ba0*/  @!P1 FMUL R34, R34, 0.5 ;  /* 0x3f00000022229820 */ /* 0x000fc80000400000 */
[----:B------:R0:W1:Y:S02]  /*8bb0*/  MUFU.EX2 R26, R34 ;  /* 0x00000022001a7308 */ /* 0x0000640000000800 */
[----:B0-----:R-:W-:Y:S01]  /*8bc0*/  FMUL R34, R43, UR38 ;  /* 0x000000262b227c20 */ /* 0x001fe20008400000 */
[----:B-1----:R-:W-:Y:S01]  /*8bd0*/  @!P1 FMUL R26, R26, R26 ;  /* 0x0000001a1a1a9220 */ /* 0x002fe20000400000 */
[----:B------:R-:W-:-:S13]  /*8be0*/  FSETP.GEU.AND P1, PT, R35, -126, PT ;  /* 0xc2fc00002300780b */ /* 0x000fda0003f2e000 */
        /* <DEDUP_REMOVED lines=13> */
[----:B------:R-:W-:Y:S01]  /*8cc0*/  FMUL R32, R47, UR38 ;  /* 0x000000262f207c20 */ /* 0x000fe20008400000 */
[----:B-1----:R-:W-:Y:S01]  /*8cd0*/  @!P1 FMUL R31, R31, R31 ;  /* 0x0000001f1f1f9220 */ /* 0x002fe20000400000 */
[----:B------:R-:W-:Y:S02]  /*8ce0*/  FSETP.GEU.AND P1, PT, R38, -126, PT ;  /* 0xc2fc00002600780b */ /* 0x000fe40003f2e000 */
        /* <DEDUP_REMOVED lines=11> */
[----:B------:R0:W1:Y:S02]  /*8da0*/  MUFU.EX2 R37, R39 ;  /* 0x0000002700257308 */ /* 0x0000640000000800 */
[----:B0-----:R-:W-:Y:S01]  /*8db0*/  FMNMX R39, R35, R34, !PT ;  /* 0x0000002223277209 */ /* 0x001fe20007800000 */
[----:B------:R-:W-:Y:S01]  /*8dc0*/  FMUL R34, R48, UR38 ;  /* 0x0000002630227c20 */ /* 0x000fe20008400000 */
[----:B-1----:R-:W-:Y:S02]  /*8dd0*/  @!P1 FMUL R37, R37, R37 ;  /* 0x0000002525259220 */ /* 0x002fe40000400000 */
[----:B------:R-:W-:-:S05]  /*8de0*/  FMNMX R50, R39, R174, !PT ;  /* 0x000000ae27327209 */ /* 0x000fca0007800000 */
        /* <DEDUP_REMOVED lines=9> */
[----:B------:R-:W-:Y:S01]  /*8e80*/  FADD R174, -R50, R174 ;  /* 0x000000ae32ae7221 */ /* 0x000fe20000000100 */
[----:B------:R-:W-:Y:S01]  /*8e90*/  FMNMX R33, R32, R33, !PT ;  /* 0x0000002120217209 */ /* 0x000fe20007800000 */
[----:B------:R-:W-:Y:S01]  /*8ea0*/  FMUL R32, R49, UR38 ;  /* 0x0000002631207c20 */ /* 0x000fe20008400000 */
[----:B------:R-:W-:Y:S01]  /*8eb0*/  FSETP.GEU.AND P1, PT, R40, -126, PT ;  /* 0xc2fc00002800780b */ /* 0x000fe20003f2e000 */
[----:B------:R-:W-:Y:S01]  /*8ec0*/  FMUL R174, R174, 1.4426950216293334961 ;  /* 0x3fb8aa3baeae7820 */ /* 0x000fe20000400000 */
        /* <DEDUP_REMOVED lines=10> */
[----:B------:R-:W1:Y:S01]  /*8f70*/  MUFU.EX2 R39, R38 ;  /* 0x0000002600277308 */ /* 0x000e620000000800 */
[----:B0-----:R-:W-:Y:S01]  /*8f80*/  FMNMX R35, R33, R34, !PT ;  /* 0x0000002221237209 */ /* 0x001fe20007800000 */
[----:B-1----:R-:W-:Y:S01]  /*8f90*/  @!P1 FMUL R39, R39, R39 ;  /* 0x0000002727279220 */ /* 0x002fe20000400000 */
[----:B------:R-:W-:Y:S02]  /*8fa0*/  FADD R33, R24, R25 ;  /* 0x0000001918217221 */ /* 0x000fe40000000000 */
[----:B------:R-:W-:Y:S02]  /*8fb0*/  FMNMX R35, R35, R178, !PT ;  /* 0x000000b223237209 */ /* 0x000fe40007800000 */
[----:B------:R-:W-:-:S03]  /*8fc0*/  FADD R32, R28, R33 ;  /* 0x000000211c207221 */ /* 0x000fc60000000000 */
        /* <DEDUP_REMOVED lines=9> */
[----:B------:R-:W-:Y:S01]  /*9060*/  FSETP.GEU.AND P1, PT, R34, -126, PT ;  /* 0xc2fc00002200780b */ /* 0x000fe20003f2e000 */
[----:B------:R-:W-:-:S02]  /*9070*/  FADD R32, R31, R32 ;  /* 0x000000201f207221 */ /* 0x000fc40000000000 */
        /* <DEDUP_REMOVED lines=12> */
[----:B0-----:R-:W-:-:S04]  /*9140*/  FADD R43, R26, R27 ;  /* 0x0000001b1a2b7221 */ /* 0x001fc80000000000 */
[----:B------:R-:W-:Y:S01]  /*9150*/  FADD R34, R30, R43 ;  /* 0x0000002b1e227221 */ /* 0x000fe20000000000 */
[----:B-1----:R-:W-:Y:S01]  /*9160*/  @!P1 FMUL R40, R40, R40 ;  /* 0x0000002828289220 */ /* 0x002fe20000400000 */
[----:B------:R-:W-:Y:S01]  /*9170*/  FSETP.GEU.AND P1, PT, R47, -126, PT ;  /* 0xc2fc00002f00780b */ /* 0x000fe20003f2e000 */
[----:B------:R-:W0:Y:S01]  /*9180*/  SHFL.BFLY PT, R43, R32, 0x2, 0x1f ;  /* 0x0c401f00202b7f89 */ /* 0x000e2200000e0000 */
[----:B------:R-:W-:-:S11]  /*9190*/  FADD R34, R37, R34 ;  /* 0x0000002225227221 */ /* 0x000fd60000000000 */
[----:B------:R-:W-:-:S04]  /*91a0*/  @!P1 FMUL R47, R47, 0.5 ;  /* 0x3f0000002f2f9820 */ /* 0x000fc80000400000 */
[----:B------:R1:W2:Y:S01]  /*91b0*/  MUFU.EX2 R51, R47 ;  /* 0x0000002f00337308 */ /* 0x0002a20000000800 */
[----:B0-----:R-:W-:Y:S01]  /*91c0*/  FADD R43, R32, R43 ;  /* 0x0000002b202b7221 */ /* 0x001fe20000000000 */
[----:B-1----:R-:W-:-:S04]  /*91d0*/  FADD R47, R36, R39 ;  /* 0x00000027242f7221 */ /* 0x002fc80000000000 */
[----:B------:R-:W0:Y:S01]  /*91e0*/  SHFL.BFLY PT, R32, R43, 0x1, 0x1f ;  /* 0x0c201f002b207f89 */ /* 0x000e2200000e0000 */
[----:B--2---:R-:W-:Y:S01]  /*91f0*/  @!P1 FMUL R51, R51, R51 ;  /* 0x0000003333339220 */ /* 0x004fe20000400000 */
[----:B------:R-:W-:-:S13]  /*9200*/  FSETP.GEU.AND P1, PT, R48, -126, PT ;  /* 0xc2fc00003000780b */ /* 0x000fda0003f2e000 */
[----:B------:R-:W-:-:S04]  /*9210*/  @!P1 FMUL R48, R48, 0.5 ;  /* 0x3f00000030309820 */ /* 0x000fc80000400000 */
[----:B------:R1:W2:Y:S01]  /*9220*/  MUFU.EX2 R53, R48 ;  /* 0x0000003000357308 */ /* 0x0002a20000000800 */
[----:B0-----:R-:W-:Y:S01]  /*9230*/  FADD R62, R43, R32 ;  /* 0x000000202b3e7221 */ /* 0x001fe20000000000 */
[----:B------:R-:W-:Y:S01]  /*9240*/  IADD3 R43, R161, R46, RZ ;  /* 0x0000002ea12b7210 */ /* 0x000fe20007ffe0ff */
[----:B-1----:R-:W-:Y:S02]  /*9250*/  FADD R48, R40, R47 ;  /* 0x0000002f28307221 */ /* 0x002fe40000000000 */
[----:B------:R-:W0:Y:S02]  /*9260*/  SHFL.BFLY PT, R47, R34, 0x2, 0x1f ;  /* 0x0c401f00222f7f89 */ /* 0x000e2400000e0000 */
[----:B------:R-:W-:Y:S01]  /*9270*/  FADD R48, R51, R48 ;  /* 0x0000003033307221 */ /* 0x000fe20000000000 */
[----:B--2---:R-:W-:Y:S01]  /*9280*/  @!P1 FMUL R53, R53, R53 ;  /* 0x0000003535359220 */ /* 0x004fe20000400000 */
[----:B------:R-:W-:-:S03]  /*9290*/  FSETP.GEU.AND P1, PT, R49, -126, PT ;  /* 0xc2fc00003100780b */ /* 0x000fc60003f2e000 */
[----:B------:R-:W-:-:S10]  /*92a0*/  FADD R33, R53, R42 ;  /* 0x0000002a35217221 */ /* 0x000fd40000000000 */
[----:B------:R-:W-:-:S04]  /*92b0*/  @!P1 FMUL R49, R49, 0.5 ;  /* 0x3f00000031319820 */ /* 0x000fc80000400000 */
[----:B------:R1:W2:Y:S01]  /*92c0*/  MUFU.EX2 R54, R49 ;  /* 0x0000003100367308 */ /* 0x0002a20000000800 */
[----:B0-----:R-:W-:-:S05]  /*92d0*/  FADD R47, R34, R47 ;  /* 0x0000002f222f7221 */ /* 0x001fca0000000000 */
[----:B------:R-:W0:Y:S04]  /*92e0*/  SHFL.BFLY PT, R34, R47, 0x1, 0x1f ;  /* 0x0c201f002f227f89 */ /* 0x000e2800000e0000 */
[----:B-1----:R-:W1:Y:S01]  /*92f0*/  SHFL.BFLY PT, R49, R48, 0x2, 0x1f ;  /* 0x0c401f0030317f89 */ /* 0x002e6200000e0000 */
[----:B--2---:R-:W-:Y:S01]  /*9300*/  @!P1 FMUL R54, R54, R54 ;  /* 0x0000003636369220 */ /* 0x004fe20000400000 */
[----:B------:R-:W-:-:S03]  /*9310*/  FSETP.GEU.AND P1, PT, R176, -126, PT ;  /* 0xc2fc0000b000780b */ /* 0x000fc60003f2e000 */
[----:B------:R-:W-:-:S05]  /*9320*/  FADD R33, R54, R33 ;  /* 0x0000002136217221 */ /* 0x000fca0000000000 */
[----:B------:R-:W2:Y:S05]  /*9330*/  SHFL.BFLY PT, R42, R33, 0x2, 0x1f ;  /* 0x0c401f00212a7f89 */ /* 0x000eaa00000e0000 */
[----:B------:R-:W-:Y:S01]  /*9340*/  @!P1 FMUL R176, R176, 0.5 ;  /* 0x3f000000b0b09820 */ /* 0x000fe20000400000 */
[----:B0-----:R-:W-:-:S03]  /*9350*/  FADD R64, R47, R34 ;  /* 0x000000222f407221 */ /* 0x001fc60000000000 */
[----:B------:R0:W3:Y:S01]  /*9360*/  MUFU.EX2 R55, R176 ;  /* 0x000000b000377308 */ /* 0x0000e20000000800 */
[----:B-1----:R-:W-:Y:S01]  /*9370*/  FADD R49, R48, R49 ;  /* 0x0000003130317221 */ /* 0x002fe20000000000 */
[----:B0-----:R-:W-:Y:S02]  /*9380*/  IMAD.MOV.U32 R176, RZ, RZ, R29 ;  /* 0x000000ffffb07224 */ /* 0x001fe400078e001d */
[----:B---3--:R-:W-:Y:S01]  /*9390*/  @!P1 FMUL R55, R55, R55 ;  /* 0x0000003737379220 */ /* 0x008fe20000400000 */
[----:B------:R-:W-:Y:S01]  /*93a0*/  FSETP.GEU.AND P1, PT, R179, -126, PT ;  /* 0xc2fc0000b300780b */ /* 0x000fe20003f2e000 */
[----:B--2---:R-:W-:Y:S02]  /*93b0*/  FADD R33, R33, R42 ;  /* 0x0000002a21217221 */ /* 0x004fe40000000000 */
[----:B------:R-:W0:Y:S04]  /*93c0*/  SHFL.BFLY PT, R42, R49, 0x1, 0x1f ;  /* 0x0c201f00312a7f89 */ /* 0x000e2800000e0000 */
[----:B------:R-:W-:Y:S04]  /*93d0*/  STS [R44+0x4000], R55 ;  /* 0x004000372c007388 */ /* 0x000fe80000000800 */
[----:B------:R-:W-:Y:S02]  /*93e0*/  STS [R44+0x4000], R55 ;  /* 0x004000372c007388 */ /* 0x000fe40000000800 */
[----:B------:R-:W-:-:S02]  /*93f0*/  @!P1 FMUL R179, R179, 0.5 ;  /* 0x3f000000b3b39820 */ /* 0x000fc40000400000 */
[----:B------:R-:W1:Y:S02]  /*9400*/  SHFL.BFLY PT, R48, R33, 0x1, 0x1f ;  /* 0x0c201f0021307f89 */ /* 0x000e6400000e0000 */
[----:B------:R2:W3:Y:S02]  /*9410*/  MUFU.EX2 R57, R179 ;  /* 0x000000b300397308 */ /* 0x0004e40000000800 */
[----:B--2---:R-:W-:Y:S01]  /*9420*/  MOV R179, R52 ;  /* 0x0000003400b37202 */ /* 0x004fe20000000f00 */
[----:B0-----:R-:W-:Y:S01]  /*9430*/  FADD R66, R49, R42 ;  /* 0x0000002a31427221 */ /* 0x001fe20000000000 */
[----:B---3--:R-:W-:Y:S01]  /*9440*/  @!P1 FMUL R57, R57, R57 ;  /* 0x0000003939399220 */ /* 0x008fe20000400000 */
[----:B------:R-:W-:-:S04]  /*9450*/  FSETP.GEU.AND P1, PT, R174, -126, PT ;  /* 0xc2fc0000ae00780b */ /* 0x000fc80003f2e000 */
[----:B------:R-:W-:Y:S01]  /*9460*/  STS [R172+0x4000], R57 ;  /* 0x00400039ac007388 */ /* 0x000fe20000000800 */
[----:B-1----:R-:W-:-:S03]  /*9470*/  FADD R68, R33, R48 ;  /* 0x0000003021447221 */ /* 0x002fc60000000000 */
[----:B------:R-:W-:Y:S04]  /*9480*/  STS [R172+0x4000], R57 ;  /* 0x00400039ac007388 */ /* 0x000fe80000000800 */
[----:B------:R-:W-:Y:S01]  /*9490*/  STS [R44+0x4000], R55 ;  /* 0x004000372c007388 */ /* 0x000fe20000000800 */
[----:B------:R-:W-:-:S03]  /*94a0*/  @!P1 FMUL R174, R174, 0.5 ;  /* 0x3f000000aeae9820 */ /* 0x000fc60000400000 */
[----:B------:R-:W-:Y:S01]  /*94b0*/  STS [R44+0x4000], R55 ;  /* 0x004000372c007388 */ /* 0x000fe20000000800 */
[----:B------:R0:W1:Y:S03]  /*94c0*/  MUFU.EX2 R59, R174 ;  /* 0x000000ae003b7308 */ /* 0x0000660000000800 */
[----:B------:R-:W-:Y:S04]  /*94d0*/  STS [R172+0x4000], R57 ;  /* 0x00400039ac007388 */ /* 0x000fe80000000800 */
[----:B------:R-:W-:Y:S01]  /*94e0*/  STS [R172+0x4000], R57 ;  /* 0x00400039ac007388 */ /* 0x000fe20000000800 */
[----:B0-----:R-:W-:Y:S01]  /*94f0*/  MOV R174, R50 ;  /* 0x0000003200ae7202 */ /* 0x001fe20000000f00 */
[----:B------:R-:W-:Y:S01]  /*9500*/  BAR.SYNC.DEFER_BLOCKING 0x0 ;  /* 0x0000000000007b1d */ /* 0x000fe20000010000 */
[----:B-1----:R-:W-:Y:S01]  /*9510*/  @!P1 FMUL R59, R59, R59 ;  /* 0x0000003b3b3b9220 */ /* 0x002fe20000400000 */
[----:B------:R-:W-:-:S13]  /*9520*/  FSETP.GEU.AND P1, PT, R178, -126, PT ;  /* 0xc2fc0000b200780b */ /* 0x000fda0003f2e000 */
[----:B------:R-:W-:-:S04]  /*9530*/  @!P1 FMUL R178, R178, 0.5 ;  /* 0x3f000000b2b29820 */ /* 0x000fc80000400000 */
[----:B------:R0:W1:Y:S01]  /*9540*/  MUFU.EX2 R61, R178 ;  /* 0x000000b2003d7308 */ /* 0x0000620000000800 */
[----:B------:R-:W2:Y:S04]  /*9550*/  LDS R56, [R44+0x4000] ;  /* 0x004000002c387984 */ /* 0x000ea80000000800 */
[----:B------:R-:W3:Y:S01]  /*9560*/  LDS R58, [R172+0x4000] ;  /* 0x00400000ac3a7984 */ /* 0x000ee20000000800 */
[----:B0-----:R-:W-:Y:S01]  /*9570*/  MOV R178, R35 ;  /* 0x0000002300b27202 */ /* 0x001fe20000000f00 */
[----:B------:R-:W-:Y:S01]  /*9580*/  BAR.SYNC.DEFER_BLOCKING 0x0 ;  /* 0x0000000000007b1d */ /* 0x000fe20000010000 */
[----:B-1----:R-:W-:-:S05]  /*9590*/  @!P1 FMUL R61, R61, R61 ;  /* 0x0000003d3d3d9220 */ /* 0x002fca0000400000 */
[----:B------:R-:W-:Y:S04]  /*95a0*/  STS [R44+0x4000], R59 ;  /* 0x0040003b2c007388 */ /* 0x000fe80000000800 */
[----:B------:R-:W-:Y:S04]  /*95b0*/  STS [R44+0x4000], R59 ;  /* 0x0040003b2c007388 */ /* 0x000fe80000000800 */
[----:B------:R-:W-:Y:S01]  /*95c0*/  STS [R172+0x4000], R61 ;  /* 0x0040003dac007388 */ /* 0x000fe20000000800 */
[-C--:B--2---:R-:W-:Y:S01]  /*95d0*/  FMUL R120, R120, R56.reuse ;  /* 0x0000003878787220 */ /* 0x084fe20000400000 */
        /* <DEDUP_REMOVED lines=17> */
[-C--:B------:R-:W-:Y:S01]  /*96f0*/  FMUL R148, R148, R56.reuse ;  /* 0x0000003894947220 */ /* 0x080fe20000400000 */
[----:B------:R-:W-:Y:S01]  /*9700*/  FMUL R149, R149, R56 ;  /* 0x0000003895957220 */ /* 0x000fe20000400000 */
[-C--:B---3--:R-:W-:Y:S01]  /*9710*/  FMUL R122, R122, R58.reuse ;  /* 0x0000003a7a7a7220 */ /* 0x088fe20000400000 */
        /* <DEDUP_REMOVED lines=33> */
[-C--:B-1----:R-:W-:Y:S01]  /*9930*/  FMUL R90, R90, R32.reuse ;  /* 0x000000205a5a7220 */ /* 0x082fe20000400000 */
        /* <DEDUP_REMOVED lines=16> */
[----:B------:R-:W0:Y:S01]  /*9a40*/  LDC.64 R32, c[0x0][0x230] ;  /* 0x00008c00ff207b82 */ /* 0x000e220000000a00 */
[----:B------:R-:W-:Y:S02]  /*9a50*/  IADD3 R47, R161, R165, RZ ;  /* 0x000000a5a12f7210 */ /* 0x000fe40007ffe0ff */
[----:B------:R-:W-:Y:S02]  /*9a60*/  PRMT R29, RZ, 0x7610, R29 ;  /* 0x00007610ff1d7816 */ /* 0x000fe4000000001d */
[----:B------:R-:W-:Y:S01]  /*9a70*/  ISETP.GE.AND P0, PT, R47, R162, PT ;  /* 0x000000a22f00720c */ /* 0x000fe20003f06270 */
[----:B0-----:R-:W-:-:S12]  /*9a80*/  IMAD.WIDE R34, R43, 0x2, R32 ;  /* 0x000000022b227825 */ /* 0x001fd800078e0220 */
        /* <DEDUP_REMOVED lines=49> */
[----:B------:R0:W2:Y:S01]  /*9da0*/  @!P0 LDG.E.U16 R29, desc[UR52][R32.64] ;  /* 0x00000034201d8981 */ /* 0x0000a2000c1e1500 */
[----:B------:R-:W-:Y:S02]  /*9db0*/  PRMT R34, R56, 0x5410, R65 ;  /* 0x0000541038227816 */ /* 0x000fe40000000041 */
[----:B0-----:R-:W-:Y:S02]  /*9dc0*/  PRMT R33, R52, 0x5410, R63 ;  /* 0x0000541034217816 */ /* 0x001fe4000000003f */
[----:B------:R-:W-:Y:S02]  /*9dd0*/  PRMT R32, R50, 0x5410, R49 ;  /* 0x0000541032207816 */ /* 0x000fe40000000031 */
[----:B--2---:R-:W-:-:S04]  /*9de0*/  SEL R29, R29, RZ, !P0 ;  /* 0x000000ff1d1d7207 */ /* 0x004fc80004000000 */
[----:B------:R-:W-:Y:S01]  /*9df0*/  PRMT R35, R58, 0x5410, R29 ;  /* 0x000054103a237816 */ /* 0x000fe2000000001d */
[----:B------:R-:W-:Y:S06]  /*9e00*/  BRA `(.L_x_32) ;  /* 0x00000000000c7947 */ /* 0x000fec0003800000 */
.L_x_31:
[----:B------:R-:W0:Y:S02]  /*9e10*/  LDC.64 R32, c[0x0][0x230] ;  /* 0x00008c00ff207b82 */ /* 0x000e240000000a00 */
[----:B0-----:R-:W-:-:S06]  /*9e20*/  IMAD.WIDE R32, R43, 0x2, R32 ;  /* 0x000000022b207825 */ /* 0x001fcc00078e0220 */
[----:B------:R-:W5:Y:S02]  /*9e30*/  LDG.E.128 R32, desc[UR52][R32.64] ;  /* 0x0000003420207981 */ /* 0x000f64000c1e1d00 */
.L_x_32:
[----:B------:R-:W-:Y:S01]  /*9e40*/  BAR.SYNC.DEFER_BLOCKING 0x0 ;  /* 0x0000000000007b1d */ /* 0x000fe20000010000 */
[----:B------:R-:W-:Y:S01]  /*9e50*/  F2FP.BF16.F32.PACK_AB R24, R25, R24 ;  /* 0x000000181918723e */ /* 0x000fe200000010ff */
[----:B------:R-:W-:Y:S01]  /*9e60*/  FFMA R22, R55, R22, R62 ;  /* 0x0000001637167223 */ /* 0x000fe2000000003e */
[----:B------:R-:W-:Y:S01]  /*9e70*/  F2FP.BF16.F32.PACK_AB R25, R27, R26 ;  /* 0x0000001a1b19723e */ /* 0x000fe200000010ff */
[----:B------:R-:W-:Y:S01]  /*9e80*/  FFMA R21, R57, R21, R64 ;  /* 0x0000001539157223 */ /* 0x000fe20000000040 */
[----:B------:R-:W-:Y:S01]  /*9e90*/  F2FP.BF16.F32.PACK_AB R26, R31, R28 ;  /* 0x0000001c1f1a723e */ /* 0x000fe200000010ff */
[----:B------:R-:W-:Y:S01]  /*9ea0*/  FFMA R20, R59, R20, R66 ;  /* 0x000000143b147223 */ /* 0x000fe20000000042 */
[----:B------:R-:W-:Y:S01]  /*9eb0*/  F2FP.BF16.F32.PACK_AB R27, R37, R30 ;  /* 0x0000001e251b723e */ /* 0x000fe200000010ff */
[----:B------:R-:W-:Y:S01]  /*9ec0*/  FFMA R19, R61, R19, R68 ;  /* 0x000000133d137223 */ /* 0x000fe20000000044 */
[----:B------:R-:W-:Y:S02]  /*9ed0*/  F2FP.BF16.F32.PACK_AB R28, R39, R36 ;  /* 0x00000024271c723e */ /* 0x000fe400000010ff */
[----:B------:R-:W-:-:S02]  /*9ee0*/  F2FP.BF16.F32.PACK_AB R29, R41, R38 ;  /* 0x00000026291d723e */ /* 0x000fc400000010ff */
[----:B------:R-:W-:Y:S02]  /*9ef0*/  F2FP.BF16.F32.PACK_AB R30, R51, R40 ;  /* 0x00000028331e723e */ /* 0x000fe400000010ff */
[----:B------:R-:W-:Y:S02]  /*9f00*/  F2FP.BF16.F32.PACK_AB R31, R54, R53 ;  /* 0x00000035361f723e */ /* 0x000fe400000010ff */
[----:B------:R-:W-:Y:S02]  /*9f10*/  ISETP.GE.AND P0, PT, R45, R162, PT ;  /* 0x000000a22d00720c */ /* 0x000fe40003f06270 */
[----:B------:R-:W-:Y:S01]  /*9f20*/  MOV R165, R45 ;  /* 0x0000002d00a57202 */ /* 0x000fe20000000f00 */
        /* <DEDUP_REMOVED lines=9> */
.L_x_26:
[----:B------:R-:W-:Y:S02]  /*9fc0*/  IADD3 R170, R163, 0x80, RZ ;  /* 0x00000080a3aa7810 */ /* 0x000fe40007ffe0ff */
[----:B------:R-:W-:-:S04]  /*9fd0*/  ISETP.GE.AND P0, PT, R163, R16, PT ;  /* 0x00000010a300720c */ /* 0x000fc80003f06270 */
[----:B------:R-:W-:-:S04]  /*9fe0*/  SEL R170, R170, RZ, !P0 ;  /* 0x000000ffaaaa7207 */ /* 0x000fc80004000000 */
[----:B------:R-:W-:-:S13]  /*9ff0*/  ISETP.GE.AND P0, PT, R170, 0x1, PT ;  /* 0x00000001aa00780c */ /* 0x000fda0003f06270 */
[----:B------:R-:W-:Y:S05]  /*a000*/  @!P0 BRA `(.L_x_34) ;  /* 0x0000005800a48947 */ /* 0x000fea0003800000 */
[----:B------:R-:W0:Y:S01]  /*a010*/  LDC.64 R28, c[0x0][0x280] ;  /* 0x0000a000ff1c7b82 */ /* 0x000e220000000a00 */
[----:B------:R-:W-:Y:S01]  /*a020*/  UIADD3 UR6, UR7, 0x4000, URZ ;  /* 0x0000400007067890 */ /* 0x000fe2000fffe03f */
[----:B------:R-:W-:Y:S01]  /*a030*/  LOP3.LUT R169, R163, R160, RZ, 0xfc, !PT ;  /* 0x000000a0a3a97212 */ /* 0x000fe200078efcff */
[----:B------:R-:W-:Y:S01]  /*a040*/  USHF.R.U32.HI UR9, URZ, 0x4, UR7 ;  /* 0x000000043f097899 */ /* 0x000fe20008011607 */
[----:B------:R-:W-:Y:S01]  /*a050*/  LOP3.LUT R168, R163, 0x8, R160, 0xfe, !PT ;  /* 0x00000008a3a87812 */ /* 0x000fe200078efea0 */
[----:B------:R-:W-:Y:S01]  /*a060*/  USHF.R.U32.HI UR6, URZ, 0x4, UR6 ;  /* 0x000000043f067899 */ /* 0x000fe20008011606 */
[----:B------:R-:W-:Y:S01]  /*a070*/  LOP3.LUT R23, R163, 0x40, R160, 0xfe, !PT ;  /* 0x00000040a3177812 */ /* 0x000fe200078efea0 */
[----:B------:R-:W-:Y:S01]  /*a080*/  ULOP3.LUT UR9, UR9, 0x3fff, URZ, 0xc0, !UPT ;  /* 0x00003fff09097892 */ /* 0x000fe2000f8ec03f */
[----:B------:R-:W1:Y:S01]  /*a090*/  LDC R24, c[0x0][0x288] ;  /* 0x0000a200ff187b82 */ /* 0x000e620000000800 */
[----:B------:R-:W-:Y:S01]  /*a0a0*/  LOP3.LUT R172, R163, 0x48, R160, 0xfe, !PT ;  /* 0x00000048a3ac7812 */ /* 0x000fe200078efea0 */
[----:B------:R-:W-:Y:S01]  /*a0b0*/  ULOP3.LUT UR30, UR6, 0x3fff, URZ, 0xc0, !UPT ;  /* 0x00003fff061e7892 */ /* 0x000fe2000f8ec03f */
[----:B------:R-:W-:Y:S01]  /*a0c0*/  SHF.R.S32.HI R185, RZ, 0x1f, R16 ;  /* 0x0000001fffb97819 */ /* 0x000fe20000011410 */
[----:B------:R-:W-:Y:S01]  /*a0d0*/  UIADD3 UR44, UP0, UR9, 0x4000002, URZ ;  /* 0x04000002092c7890 */ /* 0x000fe2000ff1e03f */
[----:B------:R-:W-:Y:S01]  /*a0e0*/  CS2R R182, SRZ ;  /* 0x0000000000b67805 */ /* 0x000fe2000001ff00 */
[----:B------:R-:W-:Y:S01]  /*a0f0*/  UIADD3 UR42, UP1, UR9, 0x4000004, URZ ;  /* 0x04000004092a7890 */ /* 0x000fe2000ff3e03f */
[----:B------:R-:W-:Y:S01]  /*a100*/  SHF.R.S32.HI R181, RZ, 0x1f, R169 ;  /* 0x0000001fffb57819 */ /* 0x000fe200000114a9 */
[----:B------:R-:W2:Y:S01]  /*a110*/  LDC R26, c[0x0][0x27c] ;  /* 0x00009f00ff1a7b82 */ /* 0x000ea20000000800 */
[----:B------:R-:W-:Y:S01]  /*a120*/  UIADD3 UR40, UP2, UR9, 0x4000006, URZ ;  /* 0x0400000609287890 */ /* 0x000fe2000ff5e03f */
[----:B------:R-:W-:Y:S01]  /*a130*/  SHF.R.S32.HI R180, RZ, 0x1f, R168 ;  /* 0x0000001fffb47819 */ /* 0x000fe200000114a8 */
[----:B------:R-:W-:Y:S01]  /*a140*/  UIADD3 UR28, UP3, UR9, 0x4000200, URZ ;  /* 0x04000200091c7890 */ /* 0x000fe2000ff7e03f */
[----:B------:R-:W-:Y:S01]  /*a150*/  SHF.R.S32.HI R177, RZ, 0x1f, R23 ;  /* 0x0000001fffb17819 */ /* 0x000fe20000011417 */
[----:B------:R-:W-:Y:S01]  /*a160*/  UIADD3 UR24, UP4, UR9, 0x4000202, URZ ;  /* 0x0400020209187890 */ /* 0x000fe2000ff9e03f */
[----:B------:R-:W-:Y:S01]  /*a170*/  SHF.R.S32.HI R175, RZ, 0x1f, R172 ;  /* 0x0000001fffaf7819 */ /* 0x000fe200000114ac */
[----:B------:R-:W-:Y:S01]  /*a180*/  UIADD3 UR20, UP5, UR9, 0x4000204, URZ ;  /* 0x0400020409147890 */ /* 0x000fe2000ffbe03f */
[----:B------:R-:W3:Y:S01]  /*a190*/  LDC.64 R216, c[0x0][0x218] ;  /* 0x00008600ffd87b82 */ /* 0x000ee20000000a00 */
[--C-:B0-----:R-:W-:Y:S01]  /*a1a0*/  IMAD R25, R28, UR8, R15.reuse ;  /* 0x000000081c197c24 */ /* 0x101fe2000f8e020f */
[----:B------:R-:W-:Y:S01]  /*a1b0*/  UIADD3 UR6, UP6, UR9, 0x4000206, URZ ;  /* 0x0400020609067890 */ /* 0x000fe2000ffde03f */
[-C--:B------:R-:W-:Y:S01]  /*a1c0*/  IMAD R173, R164, R29.reuse, RZ ;  /* 0x0000001da4ad7224 */ /* 0x080fe200078e02ff */
[----:B------:R-:W-:Y:S01]  /*a1d0*/  UMOV UR14, 0x2000002 ;  /* 0x02000002000e7882 */ /* 0x000fe20000000000 */
[----:B------:R-:W-:Y:S01]  /*a1e0*/  UMOV UR15, 0x40000040 ;  /* 0x40000040000f7882 */ /* 0x000fe20000000000 */
[----:B------:R-:W-:Y:S01]  /*a1f0*/  UMOV UR18, 0x2000004 ;  /* 0x0200000400127882 */ /* 0x000fe20000000000 */
[----:B------:R-:W-:Y:S01]  /*a200*/  UMOV UR19, 0x40000040 ;  /* 0x4000004000137882 */ /* 0x000fe20000000000 */
[----:B------:R-:W0:Y:S01]  /*a210*/  LDC.64 R224, c[0x0][0x220] ;  /* 0x00008800ffe07b82 */ /* 0x000e220000000a00 */
[----:B-1----:R-:W-:Y:S01]  /*a220*/  IMAD R24, R24, UR8, R15 ;  /* 0x0000000818187c24 */ /* 0x002fe2000f8e020f */
[----:B------:R-:W-:Y:S01]  /*a230*/  UMOV UR34, 0x2000006 ;  /* 0x0200000600227882 */ /* 0x000fe20000000000 */
[----:B------:R-:W-:Y:S01]  /*a240*/  UMOV UR35, 0x40000040 ;  /* 0x4000004000237882 */ /* 0x000fe20000000000 */
[----:B------:R-:W-:Y:S01]  /*a250*/  UMOV UR22, 0x2000080 ;  /* 0x0200008000167882 */ /* 0x000fe20000000000 */
[C---:B------:R-:W-:Y:S01]  /*a260*/  IMAD R24, R14.reuse, R29, R24 ;  /* 0x0000001d0e187224 */ /* 0x040fe200078e0218 */
[----:B------:R-:W-:Y:S01]  /*a270*/  UMOV UR23, 0x40000040 ;  /* 0x4000004000177882 */ /* 0x000fe20000000000 */
[----:B------:R-:W-:Y:S01]  /*a280*/  UMOV UR26, 0x2000100 ;  /* 0x02000100001a7882 */ /* 0x000fe20000000000 */
[----:B--2---:R-:W-:Y:S01]  /*a290*/  IMAD R25, R14, R26, R25 ;  /* 0x0000001a0e197224 */ /* 0x004fe200078e0219 */
[----:B------:R-:W-:Y:S01]  /*a2a0*/  UMOV UR27, 0x40000040 ;  /* 0x40000040001b7882 */ /* 0x000fe20000000000 */
[C---:B------:R-:W-:Y:S01]  /*a2b0*/  LEA R228, R29.reuse, R24, 0x4 ;  /* 0x000000181de47211 */ /* 0x040fe200078e20ff */
[----:B------:R-:W-:Y:S01]  /*a2c0*/  IMAD R171, R164, R26, RZ ;  /* 0x0000001aa4ab7224 */ /* 0x000fe200078e02ff */
[----:B------:R-:W-:Y:S01]  /*a2d0*/  UMOV UR31, URZ ;  /* 0x0000003f001f7c82 */ /* 0x000fe20008000000 */
[C---:B------:R-:W-:Y:S01]  /*a2e0*/  IMAD R221, R26.reuse, 0x10, R25 ;  /* 0x000000101add7824 */ /* 0x040fe200078e0219 */
[----:B------:R-:W-:Y:S01]  /*a2f0*/  LEA R226, R29, R228, 0x4 ;  /* 0x000000e41de27211 */ /* 0x000fe200078e20ff */
[----:B------:R-:W-:Y:S01]  /*a300*/  UMOV UR12, 0x2000180 ;  /* 0x02000180000c7882 */ /* 0x000fe20000000000 */
[--C-:B---3--:R-:W-:Y:S01]  /*a310*/  IMAD.WIDE R222, R25, 0x2, R216.reuse ;  /* 0x0000000219de7825 */ /* 0x108fe200078e02d8 */
[----:B------:R-:W-:Y:S01]  /*a320*/  UMOV UR13, 0x40000040 ;  /* 0x40000040000d7882 */ /* 0x000fe20000000000 */
[C---:B------:R-:W-:Y:S01]  /*a330*/  LEA R219, R26.reuse, R221, 0x4 ;  /* 0x000000dd1adb7211 */ /* 0x040fe200078e20ff */
[----:B------:R-:W-:Y:S01]  /*a340*/  ULOP3.LUT UR46, UR9, 0x4000000, URZ, 0xfc, !UPT ;  /* 0x04000000092e7892 */ /* 0x000fe2000f8efc3f */
[----:B------:R-:W-:Y:S01]  /*a350*/  LEA R25, R29, R226, 0x4 ;  /* 0x000000e21d197211 */ /* 0x000fe200078e20ff */
[----:B------:R-:W-:Y:S01]  /*a360*/  IMAD.WIDE R220, R221, 0x2, R216 ;  /* 0x00000002dddc7825 */ /* 0x000fe200078e02d8 */
[----:B------:R-:W-:Y:S01]  /*a370*/  LEA R27, R26, R219, 0x4 ;  /* 0x000000db1a1b7211 */ /* 0x000fe200078e20ff */
[----:B------:R-:W-:-:S02]  /*a380*/  ULOP3.LUT UR38, UR30, 0x2000000, URZ, 0xfc, !UPT ;  /* 0x020000001e267892 */ /* 0x000fc4000f8efc3f */
[----:B------:R-:W-:Y:S01]  /*a390*/  IMAD.WIDE R218, R219, 0x2, R216 ;  /* 0x00000002dbda7825 */ /* 0x000fe200078e02d8 */
[----:B------:R-:W-:Y:S02]  /*a3a0*/  UIADD3.64 UR14, UR30, UR14, URZ ;  /* 0x0000000e1e0e7297 */ /* 0x000fe4000fffe03f */
[----:B------:R-:W-:Y:S01]  /*a3b0*/  UIADD3.64 UR18, UR30, UR18, URZ ;  /* 0x000000121e127297 */ /* 0x000fe2000fffe03f */
[--C-:B0-----:R-:W-:Y:S01]  /*a3c0*/  IMAD.WIDE R230, R24, 0x2, R224.reuse ;  /* 0x0000000218e67825 */ /* 0x101fe200078e02e0 */
[----:B------:R-:W-:Y:S02]  /*a3d0*/  UIADD3.64 UR34, UR30, UR34, URZ ;  /* 0x000000221e227297 */ /* 0x000fe4000fffe03f */
[----:B------:R-:W-:Y:S01]  /*a3e0*/  UIADD3.64 UR22, UR30, UR22, URZ ;  /* 0x000000161e167297 */ /* 0x000fe2000fffe03f */
[--C-:B------:R-:W-:Y:S01]  /*a3f0*/  IMAD.WIDE R228, R228, 0x2, R224.reuse ;  /* 0x00000002e4e47825 */ /* 0x100fe200078e02e0 */
[----:B------:R-:W-:Y:S02]  /*a400*/  UIADD3.64 UR26, UR30, UR26, URZ ;  /* 0x0000001a1e1a7297 */ /* 0x000fe4000fffe03f */
[----:B------:R-:W-:Y:S01]  /*a410*/  UIADD3.X UR43, URZ, 0x40000040, URZ, UP0, !UPT ;  /* 0x400000403f2b7890 */ /* 0x000fe200087fe43f */
[----:B------:R-:W-:Y:S01]  /*a420*/  IMAD.WIDE R226, R226, 0x2, R224 ;  /* 0x00000002e2e27825 */ /* 0x000fe200078e02e0 */
[----:B------:R-:W-:-:S02]  /*a430*/  UIADD3.X UR41, URZ, 0x40000040, URZ, UP1, !UPT ;  /* 0x400000403f297890 */ /* 0x000fc40008ffe43f */
[----:B------:R-:W-:Y:S01]  /*a440*/  UIADD3.X UR29, URZ, 0x40000040, URZ, UP2, !UPT ;  /* 0x400000403f1d7890 */ /* 0x000fe200097fe43f */
[----:B------:R-:W-:Y:S01]  /*a450*/  IMAD.WIDE R216, R27, 0x2, R216 ;  /* 0x000000021bd87825 */ /* 0x000fe200078e02d8 */
[----:B------:R-:W-:Y:S02]  /*a460*/  UIADD3.X UR25, URZ, 0x40000040, URZ, UP3, !UPT ;  /* 0x400000403f197890 */ /* 0x000fe40009ffe43f */
[----:B------:R-:W-:Y:S01]  /*a470*/  UIADD3.X UR21, URZ, 0x40000040, URZ, UP4, !UPT ;  /* 0x400000403f157890 */ /* 0x000fe2000a7fe43f */
[----:B------:R-:W-:Y:S01]  /*a480*/  IMAD.WIDE R224, R25, 0x2, R224 ;  /* 0x0000000219e07825 */ /* 0x000fe200078e02e0 */
[----:B------:R-:W-:Y:S02]  /*a490*/  UIADD3.X UR9, URZ, 0x40000040, URZ, UP5, !UPT ;  /* 0x400000403f097890 */ /* 0x000fe4000affe43f */
[----:B------:R-:W-:Y:S02]  /*a4a0*/  UIADD3.X UR11, URZ, 0x40000040, URZ, UP6, !UPT ;  /* 0x400000403f0b7890 */ /* 0x000fe4000b7fe43f */
[----:B------:R-:W-:Y:S01]  /*a4b0*/  UIADD3.64 UR30, UR30, UR12, URZ ;  /* 0x0000000c1e1e7297 */ /* 0x000fe2000fffe03f */
[----:B------:R-:W-:Y:S01]  /*a4c0*/  ULDC UR10, c[0x0][0x240] ;  /* 0x00009000000a7ab9 */ /* 0x000fe20000000800 */
[----:B------:R-:W-:-:S10]  /*a4d0*/  UMOV UR39, 0x40000040 ;  /* 0x4000004000277882 */ /* 0x000fd40000000000 */
.L_x_35:
[----:B------:R-:W-:Y:S02]  /*a4e0*/  IADD3 R187, P0, R4, R183, RZ ;  /* 0x000000b704bb7210 */ /* 0x000fe40007f1e0ff */
[----:B------:R-:W-:Y:S02]  /*a4f0*/  CS2R R32, SRZ ;  /* 0x0000000000207805 */ /* 0x000fe4000001ff00 */
[----:B------:R-:W-:Y:S02]  /*a500*/  LOP3.LUT R29, R183, 0x10, R14, 0xfe, !PT ;  /* 0x00000010b71d7812 */ /* 0x000fe400078efe0e */
[----:B------:R-:W-:Y:S02]  /*a510*/  CS2R R34, SRZ ;  /* 0x0000000000227805 */ /* 0x000fe4000001ff00 */
[----:B------:R-:W-:Y:S01]  /*a520*/  LOP3.LUT R24, R183, 0x9, R4, 0xfe, !PT ;  /* 0x00000009b7187812 */ /* 0x000fe200078efe04 */
[----:B------:R-:W-:Y:S01]  /*a530*/  IMAD.X R202, RZ, RZ, R182, P0 ;  /* 0x000000ffffca7224 */ /* 0x000fe200000e06b6 */
[----:B------:R-:W-:-:S02]  /*a540*/  IADD3 R196, P0, R187, 0x1, RZ ;  /* 0x00000001bbc47810 */ /* 0x000fc40007f1e0ff */
[----:B------:R-:W-:Y:S02]  /*a550*/  CS2R R36, SRZ ;  /* 0x0000000000247805 */ /* 0x000fe4000001ff00 */
[----:B------:R-:W-:Y:S02]  /*a560*/  ISETP.GE.U32.AND P4, PT, R29, R16, PT ;  /* 0x000000101d00720c */ /* 0x000fe40003f86070 */
[----:B------:R-:W-:Y:S02]  /*a570*/  CS2R R38, SRZ ;  /* 0x0000000000267805 */ /* 0x000fe4000001ff00 */
[----:B------:R-:W-:Y:S01]  /*a580*/  IADD3.X R200, RZ, R202, RZ, P0, !PT ;  /* 0x000000caffc87210 */ /* 0x000fe200007fe4ff */
[C---:B------:R-:W-:Y:S01]  /*a590*/  IMAD.WIDE R42, R171.reuse, 0x2, R220 ;  /* 0x00000002ab2a7825 */ /* 0x040fe200078e02dc */
[----:B------:R-:W-:Y:S02]  /*a5a0*/  IADD3 R193, P0, R187, 0x8, RZ ;  /* 0x00000008bbc17810 */ /* 0x000fe40007f1e0ff */
[----:B------:R-:W-:Y:S01]  /*a5b0*/  LOP3.LUT R25, R183, 0x30, R14, 0xfe, !PT ;  /* 0x00000030b7197812 */ /* 0x000fe200078efe0e */
[----:B------:R-:W-:Y:S01]  /*a5c0*/  IMAD.WIDE R40, R171, 0x2, R222 ;  /* 0x00000002ab287825 */ /* 0x000fe200078e02de */
[----:B------:R-:W-:-:S02]  /*a5d0*/  IADD3.X R194, RZ, R202, RZ, P0, !PT ;  /* 0x000000caffc27210 */ /* 0x000fc400007fe4ff */
[----:B------:R-:W-:Y:S02]  /*a5e0*/  IADD3 R199, P0, R187, 0x19, RZ ;  /* 0x00000019bbc77810 */ /* 0x000fe40007f1e0ff */
[----:B------:R-:W-:Y:S02]  /*a5f0*/  ISETP.GE.AND.EX P4, PT, R182, R185, PT, P4 ;  /* 0x000000b9b600720c */ /* 0x000fe40003f86340 */
[----:B------:R-:W-:Y:S02]  /*a600*/  IADD3.X R186, RZ, R202, RZ, P0, !PT ;  /* 0x000000caffba7210 */ /* 0x000fe400007fe4ff */
[----:B------:R-:W-:Y:S02]  /*a610*/  ISETP.GT.U32.AND P0, PT, R24, R23, PT ;  /* 0x000000171800720c */ /* 0x000fe40003f04070 */
[----:B------:R-:W-:Y:S02]  /*a620*/  LOP3.LUT R27, R183, 0x20, R14, 0xfe, !PT ;  /* 0x00000020b71b7812 */ /* 0x000fe400078efe0e */
[----:B------:R-:W-:-:S02]  /*a630*/  ISETP.GT.AND.EX P1, PT, R182, R177, PT, P0 ;  /* 0x000000b1b600720c */ /* 0x000fc40003f24300 */
[----:B------:R-:W-:Y:S02]  /*a640*/  ISETP.GT.U32.AND P0, PT, R24, R172, PT ;  /* 0x000000ac1800720c */ /* 0x000fe40003f04070 */
[----:B------:R-:W-:Y:S02]  /*a650*/  LOP3.LUT R31, R183, R14, RZ, 0xfc, !PT ;  /* 0x0000000eb71f7212 */ /* 0x000fe400078efcff */
[----:B------:R-:W-:Y:S02]  /*a660*/  P2R R26, PR, RZ, 0x10 ;  /* 0x00000010ff1a7803 */ /* 0x000fe40000000000 */
[----:B------:R-:W-:Y:S02]  /*a670*/  ISETP.GE.U32.AND P2, PT, R25, R16, PT ;  /* 0x000000101900720c */ /* 0x000fe40003f46070 */
[----:B------:R-:W-:Y:S02]  /*a680*/  ISETP.GT.AND.EX P4, PT, R182, R175, PT, P0 ;  /* 0x000000afb600720c */ /* 0x000fe40003f84300 */
[----:B------:R-:W-:-:S02]  /*a690*/  P2R R25, PR, RZ, 0x2 ;  /* 0x00000002ff197803 */ /* 0x000fc40000000000 */
[-C--:B------:R-:W-:Y:S02]  /*a6a0*/  ISETP.GE.U32.AND P3, PT, R27, R16.reuse, PT ;  /* 0x000000101b00720c */ /* 0x080fe40003f66070 */
[----:B------:R-:W-:Y:S02]  /*a6b0*/  ISETP.GE.U32.AND P5, PT, R31, R16, PT ;  /* 0x000000101f00720c */ /* 0x000fe40003fa6070 */
[C---:B------:R-:W-:Y:S02]  /*a6c0*/  ISETP.GT.U32.AND P0, PT, R24.reuse, R168, PT ;  /* 0x000000a81800720c */ /* 0x040fe40003f04070 */
[----:B------:R-:W-:Y:S02]  /*a6d0*/  ISETP.GT.U32.AND P1, PT, R24, R169, PT ;  /* 0x000000a91800720c */ /* 0x000fe40003f24070 */
[----:B------:R-:W-:Y:S02]  /*a6e0*/  IADD3 R183, P6, R183, 0x40, RZ ;  /* 0x00000040b7b77810 */ /* 0x000fe40007fde0ff */
[----:B------:R-:W-:-:S02]  /*a6f0*/  ISETP.GE.AND.EX P3, PT, R182, R185, PT, P3 ;  /* 0x000000b9b600720c */ /* 0x000fc40003f66330 */
[CC--:B------:R-:W-:Y:S02]  /*a700*/  ISETP.GE.AND.EX P2, PT, R182.reuse, R185.reuse, PT, P2 ;  /* 0x000000b9b600720c */ /* 0x0c0fe40003f46320 */
[C---:B------:R-:W-:Y:S02]  /*a710*/  ISETP.GE.AND.EX P5, PT, R182.reuse, R185, PT, P5 ;  /* 0x000000b9b600720c */ /* 0x040fe40003fa6350 */
[C---:B------:R-:W-:Y:S02]  /*a720*/  ISETP.GT.AND.EX P0, PT, R182.reuse, R180, PT, P0 ;  /* 0x000000b4b600720c */ /* 0x040fe40003f04300 */
[----:B------:R-:W-:Y:S02]  /*a730*/  ISETP.GT.AND.EX P1, PT, R182, R181, PT, P1 ;  /* 0x000000b5b600720c */ /* 0x000fe40003f24310 */
[----:B------:R-:W-:Y:S02]  /*a740*/  IADD3.X R182, RZ, R182, RZ, P6, !PT ;  /* 0x000000b6ffb67210 */ /* 0x000fe400037fe4ff */
[----:B------:R-:W-:-:S02]  /*a750*/  ISETP.GT.U32.AND P6, PT, R187, R23, PT ;  /* 0x00000017bb00720c */ /* 0x000fc40003fc4070 */
[----:B------:R-:W-:Y:S02]  /*a760*/  SEL R198, RZ, 0x1, !P4 ;  /* 0x00000001ffc67807 */ /* 0x000fe40006000000 */
[----:B------:R-:W-:Y:S02]  /*a770*/  ISETP.GT.AND.EX P6, PT, R202, R177, PT, P6 ;  /* 0x000000b1ca00720c */ /* 0x000fe40003fc4360 */
[----:B------:R-:W-:Y:S02]  /*a780*/  CS2R R28, SRZ ;  /* 0x00000000001c7805 */ /* 0x000fe4000001ff00 */
[----:B------:R-:W-:Y:S02]  /*a790*/  ISETP.NE.AND P4, PT, R26, RZ, PT ;  /* 0x000000ff1a00720c */ /* 0x000fe40003f85270 */
[----:B------:R-:W-:Y:S02]  /*a7a0*/  CS2R R30, SRZ ;  /* 0x00000000001e7805 */ /* 0x000fe4000001ff00 */
[----:B------:R-:W-:Y:S01]  /*a7b0*/  SEL R188, RZ, 0x7fff8, !P6 ;  /* 0x0007fff8ffbc7807 */ /* 0x000fe20007000000 */
[----:B------:R-:W-:Y:S01]  /*a7c0*/  IMAD.WIDE R44, R171, 0x2, R218 ;  /* 0x00000002ab2c7825 */ /* 0x000fe200078e02da */
[----:B------:R-:W-:Y:S01]  /*a7d0*/  ISETP.GT.U32.AND P6, PT, R187, R172, PT ;  /* 0x000000acbb00720c */ /* 0x000fe20003fc4070 */
[----:B------:R0:W2:Y:S02]  /*a7e0*/  @!P5 LDG.E.128 R36, desc[UR52][R40.64] ;  /* 0x000000342824d981 */ /* 0x0000a4000c1e1d00 */
[----:B------:R-:W-:Y:S01]  /*a7f0*/  IMAD.WIDE R46, R171, 0x2, R216 ;  /* 0x00000002ab2e7825 */ /* 0x000fe200078e02d8 */
[----:B------:R-:W-:-:S02]  /*a800*/  ISETP.GT.AND.EX P6, PT, R202, R175, PT, P6 ;  /* 0x000000afca00720c */ /* 0x000fc40003fc4360 */
[----:B------:R-:W-:Y:S01]  /*a810*/  CS2R R26, SRZ ;  /* 0x00000000001a7805 */ /* 0x000fe2000001ff00 */
[----:B------:R-:W3:Y:S01]  /*a820*/  @!P3 LDG.E.128 R28, desc[UR52][R44.64] ;  /* 0x000000342c1cb981 */ /* 0x000ee2000c1e1d00 */
[----:B------:R-:W-:Y:S02]  /*a830*/  CS2R R160, SRZ ;  /* 0x0000000000a07805 */ /* 0x000fe4000001ff00 */
[----:B------:R-:W-:Y:S02]  /*a840*/  SEL R201, RZ, 0x1fffe, !P6 ;  /* 0x0001fffeffc97807 */ /* 0x000fe40007000000 */
[----:B------:R-:W-:Y:S02]  /*a850*/  ISETP.NE.AND P6, PT, R25, RZ, PT ;  /* 0x000000ff1900720c */ /* 0x000fe40003fc5270 */
[----:B------:R-:W-:Y:S01]  /*a860*/  CS2R R24, SRZ ;  /* 0x0000000000187805 */ /* 0x000fe2000001ff00 */
[----:B------:R-:W4:Y:S01]  /*a870*/  @!P4 LDG.E.128 R32, desc[UR52][R42.64] ;  /* 0x000000342a20c981 */ /* 0x000f22000c1e1d00 */
[----:B------:R-:W-:-:S02]  /*a880*/  CS2R R162, SRZ ;  /* 0x0000000000a27805 */ /* 0x000fc4000001ff00 */
[----:B------:R-:W-:Y:S02]  /*a890*/  CS2R R152, SRZ ;  /* 0x0000000000987805 */ /* 0x000fe4000001ff00 */
[----:B------:R-:W-:Y:S02]  /*a8a0*/  CS2R R154, SRZ ;  /* 0x00000000009a7805 */ /* 0x000fe4000001ff00 */
[----:B------:R-:W-:Y:S01]  /*a8b0*/  CS2R R156, SRZ ;  /* 0x00000000009c7805 */ /* 0x000fe2000001ff00 */
[----:B------:R-:W5:Y:S01]  /*a8c0*/  @!P2 LDG.E.128 R24, desc[UR52][R46.64] ;  /* 0x000000342e18a981 */ /* 0x000f62000c1e1d00 */
[----:B------:R-:W-:Y:S02]  /*a8d0*/  CS2R R158, SRZ ;  /* 0x00000000009e7805 */ /* 0x000fe4000001ff00 */
[----:B------:R-:W-:Y:S02]  /*a8e0*/  CS2R R164, SRZ ;  /* 0x0000000000a47805 */ /* 0x000fe4000001ff00 */
[----:B------:R-:W-:Y:S01]  /*a8f0*/  CS2R R166, SRZ ;  /* 0x0000000000a67805 */ /* 0x000fe2000001ff00 */
[----:B0-----:R-:W-:Y:S01]  /*a900*/  IMAD.WIDE R40, R173, 0x2, R230 ;  /* 0x00000002ad287825 */ /* 0x001fe200078e02e6 */
[----:B------:R-:W-:Y:S06]  /*a910*/  BAR.SYNC.DEFER_BLOCKING 0x0 ;  /* 0x0000000000007b1d */ /* 0x000fec0000010000 */
[----:B------:R-:W-:Y:S01]  /*a920*/  UMOV UR47, 0x40000040 ;  /* 0x40000040002f7882 */ /* 0x000fe20000000000 */
[----:B------:R-:W-:Y:S01]  /*a930*/  UMOV UR49, URZ ;  /* 0x0000003f00317c82 */ /* 0x000fe20008000000 */
[----:B------:R-:W-:Y:S01]  /*a940*/  UMOV UR45, UR43 ;  /* 0x0000002b002d7c82 */ /* 0x000fe20008000000 */
[----:B------:R-:W-:-:S02]  /*a950*/  LOP3.LUT R232, R187, 0x10, RZ, 0xfc, !PT ;  /* 0x00000010bbe87812 */ /* 0x000fc400078efcff */
[C---:B------:R-:W-:Y:S02]  /*a960*/  LOP3.LUT R233, R187.reuse, 0x11, RZ, 0xfc, !PT ;  /* 0x00000011bbe97812 */ /* 0x040fe400078efcff */
[C---:B------:R-:W-:Y:S02]  /*a970*/  LOP3.LUT R240, R187.reuse, 0x18, RZ, 0xfc, !PT ;  /* 0x00000018bbf07812 */ /* 0x040fe400078efcff */
[C---:B------:R-:W-:Y:S02]  /*a980*/  LOP3.LUT R238, R187.reuse, 0x30, RZ, 0xfc, !PT ;  /* 0x00000030bbee7812 */ /* 0x040fe400078efcff */
[C---:B------:R-:W-:Y:S02]  /*a990*/  LOP3.LUT R203, R187.reuse, 0x31, RZ, 0xfc, !PT ;  /* 0x00000031bbcb7812 */ /* 0x040fe400078efcff */
[C---:B------:R-:W-:Y:S02]  /*a9a0*/  LOP3.LUT R191, R187.reuse, 0x28, RZ, 0xfc, !PT ;  /* 0x00000028bbbf7812 */ /* 0x040fe400078efcff */
[----:B------:R-:W-:-:S02]  /*a9b0*/  LOP3.LUT R192, R187, 0x29, RZ, 0xfc, !PT ;  /* 0x00000029bbc07812 */ /* 0x000fc400078efcff */
[C---:B------:R-:W-:Y:S02]  /*a9c0*/  LOP3.LUT R184, R187.reuse, 0x21, RZ, 0xfc, !PT ;  /* 0x00000021bbb87812 */ /* 0x040fe400078efcff */
[C---:B------:R-:W-:Y:S02]  /*a9d0*/  LOP3.LUT R197, R187.reuse, 0x20, RZ, 0xfc, !PT ;  /* 0x00000020bbc57812 */ /* 0x040fe400078efcff */
[C---:B------:R-:W-:Y:S02]  /*a9e0*/  LOP3.LUT R189, R187.reuse, 0x39, RZ, 0xfc, !PT ;  /* 0x00000039bbbd7812 */ /* 0x040fe400078efcff */
[----:B------:R-:W-:Y:S02]  /*a9f0*/  LOP3.LUT R195, R187, 0x38, RZ, 0xfc, !PT ;  /* 0x00000038bbc37812 */ /* 0x000fe400078efcff */
[----:B------:R-:W-:Y:S02]  /*aa00*/  SEL R190, RZ, 0x4, !P6 ;  /* 0x00000004ffbe7807 */ /* 0x000fe40007000000 */
[----:B------:R-:W-:-:S04]  /*aa10*/  ISETP.GT.U32.AND P6, PT, R191, R23, PT ;  /* 0x00000017bf00720c */ /* 0x000fc80003fc4070 */
[----:B------:R-:W-:-:S04]  /*aa20*/  ISETP.GT.AND.EX P6, PT, R202, R177, PT, P6 ;  /* 0x000000b1ca00720c */ /* 0x000fc80003fc4360 */
        /* <DEDUP_REMOVED lines=31> */
[----:B------:R-:W-:Y:S02]  /*ac20*/  ISETP.GT.U32.AND P6, PT, R203, R23, PT ;  /* 0x00000017cb00720c */ /* 0x000fe40003fc4070 */
[----:B--2---:R-:W-:Y:S02]  /*ac30*/  SEL R36, R36, RZ, !P5 ;  /* 0x000000ff24247207 */ /* 0x004fe40006800000 */
[----:B------:R-:W-:Y:S02]  /*ac40*/  SEL R37, R37, RZ, !P5 ;  /* 0x000000ff25257207 */ /* 0x000fe40006800000 */
[----:B------:R-:W-:Y:S02]  /*ac50*/  SEL R38, R38, RZ, !P5 ;  /* 0x000000ff26267207 */ /* 0x000fe40006800000 */
[----:B------:R-:W-:-:S02]  /*ac60*/  SEL R39, R39, RZ, !P5 ;  /* 0x000000ff27277207 */ /* 0x000fc40006800000 */
[----:B---3--:R-:W-:Y:S02]  /*ac70*/  SEL R28, R28, RZ, !P3 ;  /* 0x000000ff1c1c7207 */ /* 0x008fe40005800000 */
[----:B------:R-:W-:Y:S02]  /*ac80*/  SEL R29, R29, RZ, !P3 ;  /* 0x000000ff1d1d7207 */ /* 0x000fe40005800000 */
[----:B----4-:R-:W-:Y:S02]  /*ac90*/  SEL R32, R32, RZ, !P4 ;  /* 0x000000ff20207207 */ /* 0x010fe40006000000 */
[----:B------:R-:W-:Y:S02]  /*aca0*/  SEL R33, R33, RZ, !P4 ;  /* 0x000000ff21217207 */ /* 0x000fe40006000000 */
[----:B------:R-:W-:Y:S02]  /*acb0*/  SEL R34, R34, RZ, !P4 ;  /* 0x000000ff22227207 */ /* 0x000fe40006000000 */
[----:B------:R-:W-:-:S02]  /*acc0*/  SEL R35, R35, RZ, !P4 ;  /* 0x000000ff23237207 */ /* 0x000fc40006000000 */
[----:B------:R-:W-:Y:S02]  /*acd0*/  SEL R30, R30, RZ, !P3 ;  /* 0x000000ff1e1e7207 */ /* 0x000fe40005800000 */
[----:B------:R-:W-:Y:S02]  /*ace0*/  SEL R31, R31, RZ, !P3 ;  /* 0x000000ff1f1f7207 */ /* 0x000fe40005800000 */
[----:B-----5:R-:W-:Y:S02]  /*acf0*/  SEL R24, R24, RZ, !P2 ;  /* 0x000000ff18187207 */ /* 0x020fe40005000000 */
[----:B------:R-:W-:Y:S02]  /*ad00*/  SEL R25, R25, RZ, !P2 ;  /* 0x000000ff19197207 */ /* 0x000fe40005000000 */
[----:B------:R-:W-:Y:S02]  /*ad10*/  SEL R26, R26, RZ, !P2 ;  /* 0x000000ff1a1a7207 */ /* 0x000fe40005000000 */
[----:B------:R-:W-:Y:S01]  /*ad20*/  SEL R27, R27, RZ, !P2 ;  /* 0x000000ff1b1b7207 */ /* 0x000fe20005000000 */
[----:B------:R-:W-:Y:S01]  /*ad30*/  STS.128 [R3+0x4000], R36 ;  /* 0x0040002403007388 */ /* 0x000fe20000000c00 */
[----:B------:R-:W-:-:S02]  /*ad40*/  IADD3 R212, R213, R212, RZ ;  /* 0x000000d4d5d47210 */ /* 0x000fc40007ffe0ff */
[----:B------:R-:W-:Y:S01]  /*ad50*/  ISETP.GT.AND.EX P6, PT, R202, R177, PT, P6 ;  /* 0x000000b1ca00720c */ /* 0x000fe20003fc4360 */
[----:B------:R-:W-:Y:S04]  /*ad60*/  STS.128 [R3+0x4800], R32 ;  /* 0x0048002003007388 */ /* 0x000fe80000000c00 */
[----:B------:R-:W-:Y:S04]  /*ad70*/  STS.128 [R3+0x5000], R28 ;  /* 0x0050001c03007388 */ /* 0x000fe80000000c00 */
[----:B------:R0:W-:Y:S01]  /*ad80*/  STS.128 [R3+0x5800], R24 ;  /* 0x0058001803007388 */ /* 0x0001e20000000c00 */
[----:B------:R-:W-:-:S02]  /*ad90*/  LOP3.LUT R212, R212, 0x3, RZ, 0xc0, !PT ;  /* 0x00000003d4d47812 */ /* 0x000fc400078ec0ff */
[----:B------:R-:W-:Y:S01]  /*ada0*/  SEL R204, RZ, 0x4, !P6 ;  /* 0x00000004ffcc7807 */ /* 0x000fe20007000000 */
[----:B------:R1:W-:Y:S06]  /*adb0*/  MEMBAR.ALL.CTA ;  /* 0x0000000000007992 */ /* 0x0003ec0000008000 */
[----:B-1----:R-:W1:Y:S02]  /*adc0*/  FENCE.VIEW.ASYNC.S ;  /* 0x00000000000073c6 */ /* 0x002e640000000000 */
[----:B-1----:R-:W-:Y:S01]  /*add0*/  BAR.SYNC.DEFER_BLOCKING 0x0 ;  /* 0x0000000000007b1d */ /* 0x002fe20000010000 */
[----:B0-----:R-:W-:-:S05]  /*ade0*/  IMAD.WIDE R24, R173, 0x2, R226 ;  /* 0x00000002ad187825 */ /* 0x001fca00078e02e2 */
[----:B------:R0:W2:Y:S01]  /*adf0*/  @!P3 LDG.E.128 R160, desc[UR52][R24.64] ;  /* 0x0000003418a0b981 */ /* 0x0000a2000c1e1d00 */
[----:B------:R-:W-:-:S03]  /*ae00*/  IMAD.WIDE R32, R173, 0x2, R228 ;  /* 0x00000002ad207825 */ /* 0x000fc600078e02e4 */
[----:B------:R-:W3:Y:S01]  /*ae10*/  @!P5 LDG.E.128 R152, desc[UR52][R40.64] ;  /* 0x000000342898d981 */ /* 0x000ee2000c1e1d00 */
[----:B------:R-:W-:-:S03]  /*ae20*/  IMAD.WIDE R26, R173, 0x2, R224 ;  /* 0x00000002ad1a7825 */ /* 0x000fc600078e02e0 */
[----:B------:R-:W4:Y:S04]  /*ae30*/  @!P4 LDG.E.128 R156, desc[UR52][R32.64] ;  /* 0x00000034209cc981 */ /* 0x000f28000c1e1d00 */
[----:B0-----:R-:W0:Y:S04]  /*ae40*/  SHFL.IDX PT, R24, R2, RZ, 0x1f ;  /* 0x00001fff02187589 */ /* 0x001e2800000e0000 */
[----:B------:R1:W5:Y:S01]  /*ae50*/  @!P2 LDG.E.128 R164, desc[UR52][R26.64] ;  /* 0x000000341aa4a981 */ /* 0x000362000c1e1d00 */
[----:B0-----:R-:W-:Y:S02]  /*ae60*/  R2UR UR12, R24 ;  /* 0x00000000180c72ca */ /* 0x001fe400000e0000 */
[----:B-1----:R-:W-:-:S11]  /*ae70*/  WARPGROUP.ARRIVE ;  /* 0x00000000000079c5 */ /* 0x002fd60000000000 */
[----:B------:R-:W-:-:S04]  /*ae80*/  USHF.L.U32 UR12, UR12, 0x7, URZ ;  /* 0x000000070c0c7899 */ /* 0x000fc8000800063f */
[----:B------:R-:W-:-:S04]  /*ae90*/  ULOP3.LUT UR48, UR12, 0x180, URZ, 0xc0, !UPT ;  /* 0x000001800c307892 */ /* 0x000fc8000f8ec03f */
[----:B------:R-:W-:-:S09]  /*aea0*/  UIADD3.64 UR36, UR46, UR48, URZ ;  /* 0x000000302e247297 */ /* 0x000fd2000fffe03f */
[----:B------:R-:W-:Y:S01]  /*aeb0*/  HGMMA.64x64x16.F32.BF16 R56, gdesc[UR36], RZ, !UPT ;  /* 0x00e00000243879f0 */ /* 0x000fe2000c7018ff */
[----:B------:R-:W-:-:S09]  /*aec0*/  UIADD3.64 UR12, UR44, UR48, URZ ;  /* 0x000000302c0c7297 */ /* 0x000fd2000fffe03f */
[----:B------:R-:W-:Y:S01]  /*aed0*/  HGMMA.64x64x16.F32.BF16 R56, gdesc[UR12], R56 ;  /* 0x00e000000c3879f0 */ /* 0x000fe20008701838 */
[----:B------:R-:W-:Y:S01]  /*aee0*/  UMOV UR12, UR42 ;  /* 0x0000002a000c7c82 */ /* 0x000fe20008000000 */
[----:B------:R-:W-:Y:S02]  /*aef0*/  UMOV UR13, UR41 ;  /* 0x00000029000d7c82 */ /* 0x000fe40008000000 */
[----:B------:R-:W-:-:S03]  /*af00*/  UIADD3.64 UR16, UR12, UR48, URZ ;  /* 0x000000300c107297 */ /* 0x000fc6000fffe03f */
[----:B------:R-:W-:Y:S01]  /*af10*/  UMOV UR12, UR40 ;  /* 0x00000028000c7c82 */ /* 0x000fe20008000000 */
[----:B------:R-:W-:Y:S02]  /*af20*/  UMOV UR13, UR29 ;  /* 0x0000001d000d7c82 */ /* 0x000fe40008000000 */
[----:B------:R-:W-:-:S03]  /*af30*/  UIADD3.64 UR32, UR12, UR48, URZ ;  /* 0x000000300c207297 */ /* 0x000fc6000fffe03f */
[----:B------:R-:W-:Y:S01]  /*af40*/  HGMMA.64x64x16.F32.BF16 R56, gdesc[UR16], R56 ;  /* 0x00e00000103879f0 */ /* 0x000fe20008701838 */
[----:B------:R-:W-:Y:S01]  /*af50*/  UMOV UR12, UR28 ;  /* 0x0000001c000c7c82 */ /* 0x000fe20008000000 */
[----:B------:R-:W-:Y:S02]  /*af60*/  UMOV UR13, UR25 ;  /* 0x00000019000d7c82 */ /* 0x000fe40008000000 */
[----:B------:R-:W-:-:S03]  /*af70*/  UIADD3.64 UR36, UR12, UR48, URZ ;  /* 0x000000300c247297 */ /* 0x000fc6000fffe03f */
[----:B------:R-:W-:Y:S01]  /*af80*/  UMOV UR12, UR24 ;  /* 0x00000018000c7c82 */ /* 0x000fe20008000000 */
[----:B------:R-:W-:Y:S01]  /*af90*/  UMOV UR13, UR21 ;  /* 0x00000015000d7c82 */ /* 0x000fe20008000000 */
[----:B------:R-:W-:Y:S04]  /*afa0*/  HGMMA.64x64x16.F32.BF16 R56, gdesc[UR32], R56 ;  /* 0x00e00000203879f0 */ /* 0x000fe80008701838 */
[----:B------:R-:W-:Y:S01]  /*afb0*/  HGMMA.64x64x16.F32.BF16 R24, gdesc[UR36], RZ, !UPT ;  /* 0x00e00000241879f0 */ /* 0x000fe2000c7018ff */
[----:B------:R-:W-:-:S09]  /*afc0*/  UIADD3.64 UR12, UR12, UR48, URZ ;  /* 0x000000300c0c7297 */ /* 0x000fd2000fffe03f */
[----:B------:R-:W-:Y:S01]  /*afd0*/  HGMMA.64x64x16.F32.BF16 R24, gdesc[UR12], R24 ;  /* 0x00e000000c1879f0 */ /* 0x000fe20008701818 */
[----:B------:R-:W-:Y:S01]  /*afe0*/  UMOV UR12, UR20 ;  /* 0x00000014000c7c82 */ /* 0x000fe20008000000 */
[----:B------:R-:W-:Y:S02]  /*aff0*/  UMOV UR13, UR9 ;  /* 0x00000009000d7c82 */ /* 0x000fe40008000000 */
[----:B------:R-:W-:-:S03]  /*b000*/  UIADD3.64 UR16, UR12, UR48, URZ ;  /* 0x000000300c107297 */ /* 0x000fc6000fffe03f */
[----:B------:R-:W-:Y:S01]  /*b010*/  UMOV UR12, UR6 ;  /* 0x00000006000c7c82 */ /* 0x000fe20008000000 */
[----:B------:R-:W-:-:S05]  /*b020*/  UMOV UR13, UR11 ;  /* 0x0000000b000d7c82 */ /* 0x000fca0008000000 */
[----:B------:R-:W-:Y:S01]  /*b030*/  HGMMA.64x64x16.F32.BF16 R24, gdesc[UR16], R24 ;  /* 0x00e00000101879f0 */ /* 0x000fe20008701818 */
[----:B------:R-:W-:-:S09]  /*b040*/  UIADD3.64 UR32, UR12, UR48, URZ ;  /* 0x000000300c207297 */ /* 0x000fd2000fffe03f */
[----:B------:R-:W-:Y:S01]  /*b050*/  HGMMA.64x64x16.F32.BF16 R24, gdesc[UR32], R24, gsb0 ;  /* 0x00e00000201879f0 */ /* 0x000fe20008001818 */
[----:B-----5:R-:W-:Y:S02]  /*b060*/  SEL R164, R164, RZ, !P2 ;  /* 0x000000ffa4a47207 */ /* 0x020fe40005000000 */
[----:B------:R-:W-:Y:S02]  /*b070*/  SEL R165, R165, RZ, !P2 ;  /* 0x000000ffa5a57207 */ /* 0x000fe40005000000 */
[----:B------:R-:W-:Y:S02]  /*b080*/  SEL R166, R166, RZ, !P2 ;  /* 0x000000ffa6a67207 */ /* 0x000fe40005000000 */
[----:B------:R-:W-:Y:S01]  /*b090*/  SEL R167, R167, RZ, !P2 ;  /* 0x000000ffa7a77207 */ /* 0x000fe20005000000 */
[----:B------:R-:W-:Y:S02]  /*b0a0*/  WARPGROUP.DEPBAR.LE gsb0, 0x0 ;  /* 0x00008000000079c5 */ /* 0x000fe40000010000 */
[----:B------:R-:W-:Y:S01]  /*b0b0*/  FMUL R63, R63, UR10 ;  /* 0x0000000a3f3f7c20 */ /* 0x000fe20008400000 */
[----:B------:R-:W-:Y:S01]  /*b0c0*/  FMUL R64, R64, UR10 ;  /* 0x0000000a40407c20 */ /* 0x000fe20008400000 */
[----:B------:R-:W-:Y:S01]  /*b0d0*/  ISETP.GT.U32.AND P2, PT, R187, R169, PT ;  /* 0x000000a9bb00720c */ /* 0x000fe20003f44070 */
[----:B------:R-:W-:Y:S02]  /*b0e0*/  BAR.SYNC.DEFER_BLOCKING 0x0 ;  /* 0x0000000000007b1d */ /* 0x000fe40000010000 */
[----:B------:R-:W-:-:S02]  /*b0f0*/  FSEL R63, R63, -INF , !P0 ;  /* 0xff8000003f3f7808 */ /* 0x000fc40004000000 */
[----:B------:R-:W-:-:S04]  /*b100*/  ISETP.GT.U32.AND P0, PT, R232, R169, PT ;  /* 0x000000a9e800720c */ /* 0x000fc80003f04070 */
[----:B------:R-:W-:-:S04]  /*b110*/  ISETP.GT.AND.EX P0, PT, R202, R181, PT, P0 ;  /* 0x000000b5ca00720c */ /* 0x000fc80003f04300 */
[----:B------:R-:W-:Y:S02]  /*b120*/  FSEL R64, R64, -INF , !P0 ;  /* 0xff80000040407808 */ /* 0x000fe40004000000 */
[----:B------:R-:W-:Y:S01]  /*b130*/  ISETP.GT.U32.AND P0, PT, R233, R169, PT ;  /* 0x000000a9e900720c */ /* 0x000fe20003f04070 */
[----:B------:R-:W-:-:S03]  /*b140*/  FMUL R65, R65, UR10 ;  /* 0x0000000a41417c20 */ /* 0x000fc60008400000 */
        /* <DEDUP_REMOVED lines=20> */
[----:B------:R-:W-:Y:S01]  /*b290*/  ISETP.GT.AND.EX P0, PT, R202, R180, PT, P0 ;  /* 0x000000b4ca00720c */ /* 0x000fe20003f04300 */
[----:B------:R-:W-:-:S03]  /*b2a0*/  FMUL R56, R56, UR10 ;  /* 0x0000000a38387c20 */ /* 0x000fc60008400000 */
[----:B------:R-:W-:Y:S02]  /*b2b0*/  FSEL R70, R70, -INF , !P0 ;  /* 0xff80000046467808 */ /* 0x000fe40004000000 */
[----:B------:R-:W-:Y:S01]  /*b2c0*/  ISETP.GT.U32.AND P0, PT, R199, R168, PT ;  /* 0x000000a8c700720c */ /* 0x000fe20003f04070 */
[----:B------:R-:W-:Y:S01]  /*b2d0*/  FMUL R71, R71, UR10 ;  /* 0x0000000a47477c20 */ /* 0x000fe20008400000 */
[----:B------:R-:W-:Y:S02]  /*b2e0*/  ISETP.GT.AND.EX P2, PT, R202, R181, PT, P2 ;  /* 0x000000b5ca00720c */ /* 0x000fe40003f44320 */
[----:B------:R-:W-:Y:S02]  /*b2f0*/  ISETP.GT.AND.EX P0, PT, R186, R180, PT, P0 ;  /* 0x000000b4ba00720c */ /* 0x000fe40003f04300 */
[----:B------:R-:W-:Y:S02]  /*b300*/  FSEL R56, R56, -INF , !P2 ;  /* 0xff80000038387808 */ /* 0x000fe40005000000 */
[----:B------:R-:W-:-:S02]  /*b310*/  ISETP.GT.U32.AND P2, PT, R196, R169, PT ;  /* 0x000000a9c400720c */ /* 0x000fc40003f44070 */
[----:B------:R-:W-:Y:S01]  /*b320*/  FSEL R71, R71, -INF , !P0 ;  /* 0xff80000047477808 */ /* 0x000fe20004000000 */
[----:B------:R-:W-:Y:S01]  /*b330*/  FMUL R57, R57, UR10 ;  /* 0x0000000a39397c20 */ /* 0x000fe20008400000 */
[----:B------:R-:W-:Y:S02]  /*b340*/  ISETP.GT.U32.AND P0, PT, R238, R23, PT ;  /* 0x00000017ee00720c */ /* 0x000fe40003f04070 */
[----:B------:R-:W-:Y:S02]  /*b350*/  ISETP.GT.AND.EX P2, PT, R200, R181, PT, P2 ;  /* 0x000000b5c800720c */ /* 0x000fe40003f44320 */
[----:B------:R-:W-:Y:S02]  /*b360*/  ISETP.GT.AND.EX P0, PT, R202, R177, PT, P0 ;  /* 0x000000b1ca00720c */ /* 0x000fe40003f04300 */
[----:B------:R-:W-:Y:S02]  /*b370*/  FSEL R57, R57, -INF , !P2 ;  /* 0xff80000039397808 */ /* 0x000fe40005000000 */
[----:B------:R-:W-:-:S02]  /*b380*/  ISETP.GT.U32.AND P2, PT, R187, R168, PT ;  /* 0x000000a8bb00720c */ /* 0x000fc40003f44070 */
        /* <DEDUP_REMOVED lines=14> */
[----:B------:R-:W-:Y:S01]  /*b470*/  ISETP.GT.AND.EX P0, PT, R194, R175, PT, P0 ;  /* 0x000000afc200720c */ /* 0x000fe20003f04300 */
[----:B------:R-:W-:-:S03]  /*b480*/  FMUL R58, R58, UR10 ;  /* 0x0000000a3a3a7c20 */ /* 0x000fc60008400000 */
[----:B------:R-:W-:Y:S02]  /*b490*/  SEL R237, RZ, 0x1fffe, !P0 ;  /* 0x0001fffeffed7807 */ /* 0x000fe40004000000 */
[----:B------:R-:W-:Y:S02]  /*b4a0*/  ISETP.GT.U32.AND P0, PT, R193, R23, PT ;  /* 0x00000017c100720c */ /* 0x000fe40003f04070 */
[----:B------:R-:W-:Y:S02]  /*b4b0*/  ISETP.GT.AND.EX P2, PT, R202, R180, PT, P2 ;  /* 0x000000b4ca00720c */ /* 0x000fe40003f44320 */
[----:B------:R-:W-:Y:S02]  /*b4c0*/  ISETP.GT.AND.EX P0, PT, R194, R177, PT, P0 ;  /* 0x000000b1c200720c */ /* 0x000fe40003f04300 */
[----:B------:R-:W-:Y:S02]  /*b4d0*/  FSEL R58, R58, -INF , !P2 ;  /* 0xff8000003a3a7808 */ /* 0x000fe40005000000 */
[----:B------:R-:W-:-:S02]  /*b4e0*/  ISETP.GT.U32.AND P2, PT, R196, R168, PT ;  /* 0x000000a8c400720c */ /* 0x000fc40003f44070 */
[----:B------:R-:W-:Y:S01]  /*b4f0*/  SEL R241, RZ, 0x7fff8, !P0 ;  /* 0x0007fff8fff17807 */ /* 0x000fe20004000000 */
[----:B------:R-:W-:Y:S01]  /*b500*/  FMUL R59, R59, UR10 ;  /* 0x0000000a3b3b7c20 */ /* 0x000fe20008400000 */
[----:B------:R-:W-:Y:S01]  /*b510*/  ISETP.GT.U32.AND P0, PT, R240, R23, PT ;  /* 0x00000017f000720c */ /* 0x000fe20003f04070 */
[----:B------:R-:W-:Y:S01]  /*b520*/  FMUL R61, R61, UR10 ;  /* 0x0000000a3d3d7c20 */ /* 0x000fe20008400000 */
[----:B------:R-:W-:Y:S02]  /*b530*/  ISETP.GT.AND.EX P2, PT, R200, R180, PT, P2 ;  /* 0x000000b4c800720c */ /* 0x000fe40003f44320 */
[----:B------:R-:W-:Y:S02]  /*b540*/  ISETP.GT.AND.EX P0, PT, R202, R177, PT, P0 ;  /* 0x000000b1ca00720c */ /* 0x000fe40003f04300 */
[----:B------:R-:W-:Y:S02]  /*b550*/  FSEL R59, R59, -INF , !P2 ;  /* 0xff8000003b3b7808 */ /* 0x000fe40005000000 */
[----:B------:R-:W-:-:S02]  /*b560*/  FSEL R61, R61, -INF , !P1 ;  /* 0xff8000003d3d7808 */ /* 0x000fc40004800000 */
[C---:B------:R-:W-:Y:S02]  /*b570*/  ISETP.GT.U32.AND P2, PT, R193.reuse, R169, PT ;  /* 0x000000a9c100720c */ /* 0x040fe40003f44070 */
[----:B------:R-:W-:Y:S02]  /*b580*/  ISETP.GT.U32.AND P1, PT, R193, R168, PT ;  /* 0x000000a8c100720c */ /* 0x000fe40003f24070 */
[----:B------:R-:W-:Y:S02]  /*b590*/  SEL R193, RZ, 0x7fff8, !P0 ;  /* 0x0007fff8ffc17807 */ /* 0x000fe40004000000 */
[----:B------:R-:W-:-:S04]  /*b5a0*/  ISETP.GT.U32.AND P0, PT, R240, R172, PT ;  /* 0x000000acf000720c */ /* 0x000fc80003f04070 */
[----:B------:R-:W-:Y:S02]  /*b5b0*/  ISETP.GT.AND.EX P0, PT, R202, R175, PT, P0 ;  /* 0x000000afca00720c */ /* 0x000fe40003f04300 */
[C---:B------:R-:W-:Y:S02]  /*b5c0*/  ISETP.GT.AND.EX P2, PT, R194.reuse, R181, PT, P2 ;  /* 0x000000b5c200720c */ /* 0x040fe40003f44320 */
[----:B------:R-:W-:Y:S02]  /*b5d0*/  ISETP.GT.AND.EX P1, PT, R194, R180, PT, P1 ;  /* 0x000000b4c200720c */ /* 0x000fe40003f24310 */
        /* <DEDUP_REMOVED lines=62> */
[----:B------:R-:W-:Y:S02]  /*b9c0*/  ISETP.GT.AND.EX P0, PT, R202, R180, PT, P0 ;  /* 0x000000b4ca00720c */ /* 0x000fe40003f04300 */
[----:B------:R-:W-:Y:S02]  /*b9d0*/  IADD3 R192, R245, R192, RZ ;  /* 0x000000c0f5c07210 */ /* 0x000fe40007ffe0ff */
[----:B------:R-:W-:Y:S02]  /*b9e0*/  SEL R195, RZ, 0x1fffe, !P0 ;  /* 0x0001fffeffc37807 */ /* 0x000fe40004000000 */
[----:B------:R-:W-:Y:S02]  /*b9f0*/  ISETP.GT.U32.AND P0, PT, R189, R168, PT ;  /* 0x000000a8bd00720c */ /* 0x000fe40003f04070 */
[----:B------:R-:W-:Y:S02]  /*ba00*/  LOP3.LUT R192, R192, 0x3, RZ, 0xc0, !PT ;  /* 0x00000003c0c07812 */ /* 0x000fe400078ec0ff */
[----:B------:R-:W-:-:S02]  /*ba10*/  ISETP.GT.AND.EX P0, PT, R202, R180, PT, P0 ;  /* 0x000000b4ca00720c */ /* 0x000fc40003f04300 */
[----:B------:R-:W-:Y:S02]  /*ba20*/  IADD3 R232, R192, R247, R232 ;  /* 0x000000f7c0e87210 */ /* 0x000fe40007ffe0e8 */
[----:B------:R-:W-:Y:S01]  /*ba30*/  SEL R192, RZ, 0x1, !P0 ;  /* 0x00000001ffc07807 */ /* 0x000fe20004000000 */
[----:B------:R-:W-:-:S03]  /*ba40*/  IMAD.IADD R184, R184, 0x1, R249 ;  /* 0x00000001b8b87824 */ /* 0x000fc600078e02f9 */
[----:B------:R-:W-:Y:S02]  /*ba50*/  IADD3 R192, R192, R195, RZ ;  /* 0x000000c3c0c07210 */ /* 0x000fe40007ffe0ff */
[----:B------:R-:W-:Y:S02]  /*ba60*/  IADD3 R203, R242, R203, RZ ;  /* 0x000000cbf2cb7210 */ /* 0x000fe40007ffe0ff */
[----:B------:R-:W-:Y:S02]  /*ba70*/  LOP3.LUT R192, R192, 0x3, RZ, 0xc0, !PT ;  /* 0x00000003c0c07812 */ /* 0x000fe400078ec0ff */
[----:B------:R-:W-:Y:S02]  /*ba80*/  LOP3.LUT R184, R184, 0x3, RZ, 0xc0, !PT ;  /* 0x00000003b8b87812 */ /* 0x000fe400078ec0ff */
[----:B------:R-:W-:Y:S02]  /*ba90*/  IADD3 R192, R192, R251, R244 ;  /* 0x000000fbc0c07210 */ /* 0x000fe40007ffe0f4 */
[----:B------:R-:W-:-:S02]  /*baa0*/  LOP3.LUT R203, R203, 0x3, RZ, 0xc0, !PT ;  /* 0x00000003cbcb7812 */ /* 0x000fc400078ec0ff */
[----:B------:R-:W-:Y:S02]  /*bab0*/  IADD3 R191, R184, R240, R191 ;  /* 0x000000f0b8bf7210 */ /* 0x000fe40007ffe0bf */
[----:B------:R-:W-:Y:S02]  /*bac0*/  SHF.L.U32 R184, R232, 0x8, RZ ;  /* 0x00000008e8b87819 */ /* 0x000fe400000006ff */
[----:B------:R-:W-:Y:S02]  /*bad0*/  IADD3 R197, R203, R238, R197 ;  /* 0x000000eecbc57210 */ /* 0x000fe40007ffe0c5 */
[----:B------:R-:W-:Y:S02]  /*bae0*/  LOP3.LUT R192, R192, 0xf, RZ, 0xc0, !PT ;  /* 0x0000000fc0c07812 */ /* 0x000fe400078ec0ff */
[----:B------:R-:W-:Y:S02]  /*baf0*/  LOP3.LUT R184, R184, 0xf00, RZ, 0xe2, !PT ;  /* 0x00000f00b8b87812 */ /* 0x000fe400078ee2ff */
[----:B------:R-:W-:-:S02]  /*bb00*/  LEA R192, R197, R192, 0x4 ;  /* 0x000000c0c5c07211 */ /* 0x000fc400078e20ff */
[----:B------:R-:W-:Y:S02]  /*bb10*/  LEA R184, R191, R184, 0xc ;  /* 0x000000b8bfb87211 */ /* 0x000fe400078e60ff */
[----:B------:R-:W-:-:S05]  /*bb20*/  LOP3.LUT R191, R192, 0xff, RZ, 0xc0, !PT ;  /* 0x000000ffc0bf7812 */ /* 0x000fca00078ec0ff */
[----:B------:R-:W-:-:S05]  /*bb30*/  IMAD.IADD R184, R184, 0x1, R191 ;  /* 0x00000001b8b87824 */ /* 0x000fca00078e02bf */
[----:B------:R-:W-:Y:S01]  /*bb40*/  LOP3.LUT R184, R184, 0xffff, RZ, 0xc0, !PT ;  /* 0x0000ffffb8b87812 */ /* 0x000fe200078ec0ff */
[----:B------:R-:W-:-:S03]  /*bb50*/  FMUL R62, R62, UR10 ;  /* 0x0000000a3e3e7c20 */ /* 0x000fc60008400000 */
[----:B------:R-:W-:-:S04]  /*bb60*/  SHF.R.U32.HI R191, RZ, 0xf, R184 ;  /* 0x0000000fffbf7819 */ /* 0x000fc800000116b8 */
[----:B------:R-:W-:Y:S02]  /*bb70*/  LOP3.LUT R191, R191, 0x1, RZ, 0xc0, !PT ;  /* 0x00000001bfbf7812 */ /* 0x000fe400078ec0ff */
[----:B------:R-:W-:Y:S02]  /*bb80*/  FSEL R62, R62, -INF , !P1 ;  /* 0xff8000003e3e7808 */ /* 0x000fe40004800000 */
[----:B------:R-:W-:Y:S02]  /*bb90*/  ISETP.NE.U32.AND P1, PT, R191, 0x1, PT ;  /* 0x00000001bf00780c */ /* 0x000fe40003f25070 */
[----:B------:R-:W-:Y:S01]  /*bba0*/  SHF.R.U32.HI R191, RZ, 0xe, R184 ;  /* 0x0000000effbf7819 */ /* 0x000fe200000116b8 */
[----:B------:R-:W-:-:S03]  /*bbb0*/  FMUL R72, R72, UR10 ;  /* 0x0000000a48487c20 */ /* 0x000fc60008400000 */
[----:B------:R-:W-:Y:S02]  /*bbc0*/  LOP3.LUT R191, R191, 0x1, RZ, 0xc0, !PT ;  /* 0x00000001bfbf7812 */ /* 0x000fe400078ec0ff */
[----:B------:R-:W-:Y:S02]  /*bbd0*/  FSEL R72, R72, -INF , P1 ;  /* 0xff80000048487808 */ /* 0x000fe40000800000 */
        /* <DEDUP_REMOVED lines=54> */
[----:B------:R-:W-:Y:S01]  /*bf40*/  FSEL R83, R83, -INF , P1 ;  /* 0xff80000053537808 */ /* 0x000fe20000800000 */
[----:B------:R-:W-:Y:S01]  /*bf50*/  FMUL R87, R87, UR10 ;  /* 0x0000000a57577c20 */ /* 0x000fe20008400000 */
[----:B------:R-:W-:Y:S02]  /*bf60*/  ISETP.NE.U32.AND P1, PT, R191, 0x1, PT ;  /* 0x00000001bf00780c */ /* 0x000fe40003f25070 */
[--C-:B------:R-:W-:Y:S01]  /*bf70*/  SHF.R.U32.HI R191, RZ, 0x2, R184.reuse ;  /* 0x00000002ffbf7819 */ /* 0x100fe200000116b8 */
[----:B------:R-:W-:Y:S01]  /*bf80*/  FMUL R84, R84, UR10 ;  /* 0x0000000a54547c20 */ /* 0x000fe20008400000 */
[----:B------:R-:W-:Y:S02]  /*bf90*/  SHF.R.U32.HI R184, RZ, 0x1, R184 ;  /* 0x00000001ffb87819 */ /* 0x000fe400000116b8 */
[----:B------:R-:W-:-:S02]  /*bfa0*/  LOP3.LUT R191, R191, 0x1, RZ, 0xc0, !PT ;  /* 0x00000001bfbf7812 */ /* 0x000fc400078ec0ff */
[----:B------:R-:W-:Y:S01]  /*bfb0*/  FSEL R87, R87, -INF , !P0 ;  /* 0xff80000057577808 */ /* 0x000fe20004000000 */
[----:B------:R-:W-:Y:S01]  /*bfc0*/  FMUL R85, R85, UR10 ;  /* 0x0000000a55557c20 */ /* 0x000fe20008400000 */
[----:B------:R-:W-:Y:S02]  /*bfd0*/  ISETP.GT.U32.AND P0, PT, R189, R172, PT ;  /* 0x000000acbd00720c */ /* 0x000fe40003f04070 */
[----:B------:R-:W-:Y:S02]  /*bfe0*/  FSEL R84, R84, -INF , P1 ;  /* 0xff80000054547808 */ /* 0x000fe40000800000 */
[----:B------:R-:W-:Y:S02]  /*bff0*/  ISETP.NE.U32.AND P1, PT, R191, 0x1, PT ;  /* 0x00000001bf00780c */ /* 0x000fe40003f25070 */
[----:B------:R-:W-:Y:S02]  /*c000*/  LOP3.LUT R184, R184, 0x1, RZ, 0xc0, !PT ;  /* 0x00000001b8b87812 */ /* 0x000fe400078ec0ff */
[----:B------:R-:W-:-:S02]  /*c010*/  ISETP.GT.AND.EX P0, PT, R202, R175, PT, P0 ;  /* 0x000000afca00720c */ /* 0x000fc40003f04300 */
[----:B------:R-:W-:Y:S02]  /*c020*/  FSEL R85, R85, -INF , P1 ;  /* 0xff80000055557808 */ /* 0x000fe40000800000 */
[----:B------:R-:W-:Y:S02]  /*c030*/  ISETP.NE.U32.AND P1, PT, R184, 0x1, PT ;  /* 0x00000001b800780c */ /* 0x000fe40003f25070 */
[----:B------:R-:W-:Y:S01]  /*c040*/  SEL R184, RZ, 0x1, !P0 ;  /* 0x00000001ffb87807 */ /* 0x000fe20004000000 */
[----:B------:R-:W-:Y:S01]  /*c050*/  IMAD.IADD R198, R198, 0x1, R237 ;  /* 0x00000001c6c67824 */ /* 0x000fe200078e02ed */
[----:B------:R-:W-:Y:S02]  /*c060*/  IADD3 R194, R243, R194, RZ ;  /* 0x000000c2f3c27210 */ /* 0x000fe40007ffe0ff */
[----:B------:R-:W-:Y:S02]  /*c070*/  IADD3 R184, R184, R205, RZ ;  /* 0x000000cdb8b87210 */ /* 0x000fe40007ffe0ff */
[----:B------:R-:W-:-:S02]  /*c080*/  IADD3 R200, R200, R233, RZ ;  /* 0x000000e9c8c87210 */ /* 0x000fc40007ffe0ff */
[----:B------:R-:W-:Y:S02]  /*c090*/  LOP3.LUT R194, R194, 0x3, RZ, 0xc0, !PT ;  /* 0x00000003c2c27812 */ /* 0x000fe400078ec0ff */
[----:B------:R-:W-:Y:S02]  /*c0a0*/  IADD3 R201, R236, R201, RZ ;  /* 0x000000c9ecc97210 */ /* 0x000fe40007ffe0ff */
[----:B------:R-:W-:Y:S02]  /*c0b0*/  IADD3 R234, R235, R234, RZ ;  /* 0x000000eaebea7210 */ /* 0x000fe40007ffe0ff */
[----:B------:R-:W-:Y:S02]  /*c0c0*/  LOP3.LUT R184, R184, 0x3, RZ, 0xc0, !PT ;  /* 0x00000003b8b87812 */ /* 0x000fe400078ec0ff */
[----:B------:R-:W-:Y:S02]  /*c0d0*/  LOP3.LUT R198, R198, 0x3, RZ, 0xc0, !PT ;  /* 0x00000003c6c67812 */ /* 0x000fe400078ec0ff */
[----:B------:R-:W-:-:S02]  /*c0e0*/  LOP3.LUT R200, R200, 0x3, RZ, 0xc0, !PT ;  /* 0x00000003c8c87812 */ /* 0x000fc400078ec0ff */
[----:B------:R-:W-:Y:S02]  /*c0f0*/  IADD3 R193, R194, R193, R186 ;  /* 0x000000c1c2c17210 */ /* 0x000fe40007ffe0ba */
[----:B------:R-:W-:Y:S02]  /*c100*/  LOP3.LUT R201, R201, 0x3, RZ, 0xc0, !PT ;  /* 0x00000003c9c97812 */ /* 0x000fe400078ec0ff */
[----:B------:R-:W-:Y:S02]  /*c110*/  IADD3 R208, R209, R208, RZ ;  /* 0x000000d0d1d07210 */ /* 0x000fe40007ffe0ff */
[----:B------:R-:W-:Y:S02]  /*c120*/  LOP3.LUT R234, R234, 0x3, RZ, 0xc0, !PT ;  /* 0x00000003eaea7812 */ /* 0x000fe400078ec0ff */
[----:B------:R-:W-:Y:S02]  /*c130*/  IADD3 R212, R212, R214, R215 ;  /* 0x000000d6d4d47210 */ /* 0x000fe40007ffe0d7 */
[----:B------:R-:W-:-:S02]  /*c140*/  IADD3 R184, R184, R206, R207 ;  /* 0x000000ceb8b87210 */ /* 0x000fc40007ffe0cf */
[----:B------:R-:W-:Y:S02]  /*c150*/  IADD3 R190, R198, R241, R190 ;  /* 0x000000f1c6be7210 */ /* 0x000fe40007ffe0be */
[----:B------:R-:W-:Y:S02]  /*c160*/  IADD3 R196, R200, R199, R196 ;  /* 0x000000c7c8c47210 */ /* 0x000fe40007ffe0c4 */
[----:B------:R-:W-:Y:S02]  /*c170*/  LOP3.LUT R193, R193, 0xf, RZ, 0xc0, !PT ;  /* 0x0000000fc1c17812 */ /* 0x000fe400078ec0ff */
[----:B------:R-:W-:Y:S02]  /*c180*/  IADD3 R201, R201, R188, R239 ;  /* 0x000000bcc9c97210 */ /* 0x000fe40007ffe0ef */
[----:B------:R-:W-:Y:S02]  /*c190*/  LOP3.LUT R208, R208, 0x3, RZ, 0xc0, !PT ;  /* 0x00000003d0d07812 */ /* 0x000fe400078ec0ff */
[----:B------:R-:W-:-:S02]  /*c1a0*/  IADD3 R187, R234, R187, R204 ;  /* 0x000000bbeabb7210 */ /* 0x000fc40007ffe0cc */
[----:B------:R-:W-:Y:S02]  /*c1b0*/  SHF.L.U32 R212, R212, 0x8, RZ ;  /* 0x00000008d4d47819 */ /* 0x000fe400000006ff */
[----:B------:R-:W-:Y:S02]  /*c1c0*/  SHF.L.U32 R188, R190, 0x8, RZ ;  /* 0x00000008bebc7819 */ /* 0x000fe400000006ff */
[----:B------:R-:W-:Y:S01]  /*c1d0*/  LOP3.LUT R186, R184, 0xf, RZ, 0xc0, !PT ;  /* 0x0000000fb8ba7812 */ /* 0x000fe200078ec0ff */
[----:B------:R-:W-:Y:S01]  /*c1e0*/  IMAD R193, R196, 0x10, R193 ;  /* 0x00000010c4c17824 */ /* 0x000fe200078e02c1 */
[----:B------:R-:W-:Y:S02]  /*c1f0*/  IADD3 R211, R208, R210, R211 ;  /* 0x000000d2d0d37210 */ /* 0x000fe40007ffe0d3 */
[----:B------:R-:W-:Y:S02]  /*c200*/  LOP3.LUT R184, R212, 0xf00, RZ, 0xe2, !PT ;  /* 0x00000f00d4b87812 */ /* 0x000fe400078ee2ff */
[----:B------:R-:W-:-:S02]  /*c210*/  LOP3.LUT R188, R188, 0xf00, RZ, 0xe2, !PT ;  /* 0x00000f00bcbc7812 */ /* 0x000fc400078ee2ff */
[----:B------:R-:W-:Y:S02]  /*c220*/  LEA R186, R187, R186, 0x4 ;  /* 0x000000babbba7211 */ /* 0x000fe400078e20ff */
[----:B------:R-:W-:Y:S02]  /*c230*/  LEA R184, R211, R184, 0xc ;  /* 0x000000b8d3b87211 */ /* 0x000fe400078e60ff */
[----:B------:R-:W-:Y:S02]  /*c240*/  LEA R188, R201, R188, 0xc ;  /* 0x000000bcc9bc7211 */ /* 0x000fe400078e60ff */
[----:B------:R-:W-:Y:S02]  /*c250*/  LOP3.LUT R187, R186, 0xff, RZ, 0xc0, !PT ;  /* 0x000000ffbabb7812 */ /* 0x000fe400078ec0ff */
[----:B------:R-:W-:Y:S02]  /*c260*/  LOP3.LUT R193, R193, 0xff, RZ, 0xc0, !PT ;  /* 0x000000ffc1c17812 */ /* 0x000fe400078ec0ff */
[----:B------:R-:W-:-:S02]  /*c270*/  IADD3 R184, R184, R187, RZ ;  /* 0x000000bbb8b87210 */ /* 0x000fc40007ffe0ff */
[----:B------:R-:W-:-:S04]  /*c280*/  IADD3 R193, R188, R193, RZ ;  /* 0x000000c1bcc17210 */ /* 0x000fc80007ffe0ff */
[----:B------:R-:W-:Y:S01]  /*c290*/  PRMT R184, R184, 0x5410, R193 ;  /* 0x00005410b8b87816 */ /* 0x000fe200000000c1 */
[----:B------:R-:W-:-:S03]  /*c2a0*/  FMUL R86, R86, UR10 ;  /* 0x0000000a56567c20 */ /* 0x000fc60008400000 */
[----:B------:R-:W-:-:S04]  /*c2b0*/  SHF.R.U64 R186, R184, 0x1f, RZ ;  /* 0x0000001fb8ba7819 */ /* 0x000fc800000012ff */
[----:B------:R-:W-:Y:S02]  /*c2c0*/  LOP3.LUT R186, R186, 0x1, RZ, 0xc0, !PT ;  /* 0x00000001baba7812 */ /* 0x000fe400078ec0ff */
[----:B------:R-:W-:Y:S02]  /*c2d0*/  FSEL R86, R86, -INF , P1 ;  /* 0xff80000056567808 */ /* 0x000fe40000800000 */
[----:B------:R-:W-:Y:S02]  /*c2e0*/  ISETP.NE.U32.AND P1, PT, R186, 0x1, PT ;  /* 0x00000001ba00780c */ /* 0x000fe40003f25070 */
[----:B------:R-:W-:Y:S01]  /*c2f0*/  SHF.R.U64 R186, R184, 0x1e, RZ ;  /* 0x0000001eb8ba7819 */ /* 0x000fe200000012ff */
[----:B------:R-:W-:Y:S01]  /*c300*/  FMUL R24, R24, UR10 ;  /* 0x0000000a18187c20 */ /* 0x000fe20008400000 */
[----:B------:R-:W-:Y:S02]  /*c310*/  ISETP.NE.U32.AND.EX P1, PT, RZ, RZ, PT, P1 ;  /* 0x000000ffff00720c */ /* 0x000fe40003f25110 */
[----:B------:R-:W-:-:S02]  /*c320*/  LOP3.LUT R186, R186, 0x1, RZ, 0xc0, !PT ;  /* 0x00000001baba7812 */ /* 0x000fc400078ec0ff */
[----:B------:R-:W-:Y:S02]  /*c330*/  FSEL R24, R24, -INF , P1 ;  /* 0xff80000018187808 */ /* 0x000fe40000800000 */
[----:B------:R-:W-:Y:S02]  /*c340*/  ISETP.NE.U32.AND P1, PT, R186, 0x1, PT ;  /* 0x00000001ba00780c */ /* 0x000fe40003f25070 */
[----:B------:R-:W-:Y:S01]  /*c350*/  SHF.R.U64 R186, R184, 0x1d, RZ ;  /* 0x0000001db8ba7819 */ /* 0x000fe200000012ff */
[----:B------:R-:W-:Y:S01]  /*c360*/  FMUL R25, R25, UR10 ;  /* 0x0000000a19197c20 */ /* 0x000fe20008400000 */
[----:B------:R-:W-:Y:S02]  /*c370*/  ISETP.NE.U32.AND.EX P1, PT, RZ, RZ, PT, P1 ;  /* 0x000000ffff00720c */ /* 0x000fe40003f25110 */
[----:B------:R-:W-:Y:S02]  /*c380*/  LOP3.LUT R186, R186, 0x1, RZ, 0xc0, !PT ;  /* 0x00000001baba7812 */ /* 0x000fe400078ec0ff */
[----:B------:R-:W-:-:S02]  /*c390*/  FSEL R25, R25, -INF , P1 ;  /* 0xff80000019197808 */ /* 0x000fc40000800000 */
[----:B------:R-:W-:Y:S02]  /*c3a0*/  ISETP.NE.U32.AND P1, PT, R186, 0x1, PT ;  /* 0x00000001ba00780c */ /* 0x000fe40003f25070 */
[----:B------:R-:W-:Y:S01]  /*c3b0*/  SHF.R.U64 R186, R184, 0x1c, RZ ;  /* 0x0000001cb8ba7819 */ /* 0x000fe200000012ff */
[----:B------:R-:W-:Y:S01]  /*c3c0*/  FMUL R26, R26, UR10 ;  /* 0x0000000a1a1a7c20 */ /* 0x000fe20008400000 */
[----:B------:R-:W-:Y:S02]  /*c3d0*/  ISETP.NE.U32.AND.EX P1, PT, RZ, RZ, PT, P1 ;  /* 0x000000ffff00720c */ /* 0x000fe40003f25110 */
[----:B------:R-:W-:Y:S02]  /*c3e0*/  LOP3.LUT R186, R186, 0x1, RZ, 0xc0, !PT ;  /* 0x00000001baba7812 */ /* 0x000fe400078ec0ff */
[----:B------:R-:W-:Y:S02]  /*c3f0*/  FSEL R26, R26, -INF , P1 ;  /* 0xff8000001a1a7808 */ /* 0x000fe40000800000 */
[----:B------:R-:W-:-:S02]  /*c400*/  ISETP.NE.U32.AND P1, PT, R186, 0x1, PT ;  /* 0x00000001ba00780c */ /* 0x000fc40003f25070 */
[----:B------:R-:W-:Y:S01]  /*c410*/  SHF.R.U64 R186, R184, 0x1b, RZ ;  /* 0x0000001bb8ba7819 */ /* 0x000fe200000012ff */
[----:B------:R-:W-:Y:S01]  /*c420*/  FMUL R27, R27, UR10 ;  /* 0x0000000a1b1b7c20 */ /* 0x000fe20008400000 */
[----:B------:R-:W-:Y:S02]  /*c430*/  ISETP.NE.U32.AND.EX P1, PT, RZ, RZ, PT, P1 ;  /* 0x000000ffff00720c */ /* 0x000fe40003f25110 */
[----:B------:R-:W-:Y:S02]  /*c440*/  LOP3.LUT R186, R186, 0x1, RZ, 0xc0, !PT ;  /* 0x00000001baba7812 */ /* 0x000fe400078ec0ff */
[----:B------:R-:W-:Y:S02]  /*c450*/  FSEL R27, R27, -INF , P1 ;  /* 0xff8000001b1b7808 */ /* 0x000fe40000800000 */
[----:B------:R-:W-:Y:S02]  /*c460*/  ISETP.NE.U32.AND P1, PT, R186, 0x1, PT ;  /* 0x00000001ba00780c */ /* 0x000fe40003f25070 */
[----:B------:R-:W-:Y:S01]  /*c470*/  SHF.R.U64 R186, R184, 0x1a, RZ ;  /* 0x0000001ab8ba7819 */ /* 0x000fe200000012ff */
[----:B------:R-:W-:Y:S01]  /*c480*/  FMUL R28, R28, UR10 ;  /* 0x0000000a1c1c7c20 */ /* 0x000fe20008400000 */
[----:B------:R-:W-:-:S02]  /*c490*/  ISETP.NE.U32.AND.EX P1, PT, RZ, RZ, PT, P1 ;  /* 0x000000ffff00720c */ /* 0x000fc40003f25110 */
        /* <DEDUP_REMOVED lines=145> */
[----:B------:R-:W-:Y:S01]  /*cdb0*/  FSEL R52, R52, -INF , P1 ;  /* 0xff80000034347808 */ /* 0x000fe20000800000 */
[----:B------:R-:W-:Y:S01]  /*cdc0*/  FMUL R60, R60, UR10 ;  /* 0x0000000a3c3c7c20 */ /* 0x000fe20008400000 */
[----:B------:R-:W-:Y:S02]  /*cdd0*/  ISETP.NE.U32.AND P1, PT, R186, 0x1, PT ;  /* 0x00000001ba00780c */ /* 0x000fe40003f25070 */
[----:B------:R-:W-:Y:S01]  /*cde0*/  SHF.R.U64 R184, R184, 0x1, RZ ;  /* 0x00000001b8b87819 */ /* 0x000fe200000012ff */
[----:B------:R-:W-:Y:S01]  /*cdf0*/  FMUL R53, R53, UR10 ;  /* 0x0000000a35357c20 */ /* 0x000fe20008400000 */
[----:B------:R-:W-:-:S02]  /*ce00*/  ISETP.NE.U32.AND.EX P1, PT, RZ, RZ, PT, P1 ;  /* 0x000000ffff00720c */ /* 0x000fc40003f25110 */
[----:B------:R-:W-:Y:S02]  /*ce10*/  LOP3.LUT R184, R184, 0x1, RZ, 0xc0, !PT ;  /* 0x00000001b8b87812 */ /* 0x000fe400078ec0ff */
[----:B------:R-:W-:Y:S02]  /*ce20*/  FSEL R60, R60, -INF , !P2 ;  /* 0xff8000003c3c7808 */ /* 0x000fe40005000000 */
[----:B------:R-:W-:Y:S02]  /*ce30*/  FMNMX R187, R56, R57, !PT ;  /* 0x0000003938bb7209 */ /* 0x000fe40007800000 */
[----:B------:R-:W-:Y:S02]  /*ce40*/  FSEL R53, R53, -INF , P1 ;  /* 0xff80000035357808 */ /* 0x000fe40000800000 */
[----:B------:R-:W-:Y:S02]  /*ce50*/  ISETP.NE.U32.AND P1, PT, R184, 0x1, PT ;  /* 0x00000001b800780c */ /* 0x000fe40003f25070 */
[----:B------:R-:W-:-:S04]  /*ce60*/  FMNMX R184, R60, R187, !PT ;  /* 0x000000bb3cb87209 */ /* 0x000fc80007800000 */
        /* <DEDUP_REMOVED lines=12> */
[----:B------:R-:W-:-:S05]  /*cf30*/  FMNMX R184, R85, R184, !PT ;  /* 0x000000b855b87209 */ /* 0x000fca0007800000 */
[----:B------:R-:W0:Y:S02]  /*cf40*/  SHFL.BFLY PT, R187, R184, 0x2, 0x1f ;  /* 0x0c401f00b8bb7f89 */ /* 0x000e2400000e0000 */
[----:B0-----:R-:W-:-:S05]  /*cf50*/  FMNMX R186, R184, R187, !PT ;  /* 0x000000bbb8ba7209 */ /* 0x001fca0007800000 */
[----:B------:R-:W0:Y:S01]  /*cf60*/  SHFL.BFLY PT, R187, R186, 0x1, 0x1f ;  /* 0x0c201f00babb7f89 */ /* 0x000e2200000e0000 */
[----:B------:R-:W-:-:S05]  /*cf70*/  FMUL R55, R55, UR10 ;  /* 0x0000000a37377c20 */ /* 0x000fca0008400000 */
[----:B------:R-:W-:Y:S02]  /*cf80*/  FSEL R55, R55, -INF , !P0 ;  /* 0xff80000037377808 */ /* 0x000fe40004000000 */
[----:B0-----:R-:W-:-:S04]  /*cf90*/  FMNMX R187, R186, R187, !PT ;  /* 0x000000bbbabb7209 */ /* 0x001fc80007800000 */
[----:B------:R-:W-:-:S05]  /*cfa0*/  FMNMX R187, R187, R176, !PT ;  /* 0x000000b0bbbb7209 */ /* 0x000fca0007800000 */
[----:B------:R-:W-:-:S04]  /*cfb0*/  FADD R56, R56, -R187 ;  /* 0x800000bb38387221 */ /* 0x000fc80000000000 */
[----:B------:R-:W-:-:S05]  /*cfc0*/  FMUL R188, R56, 1.4426950216293334961 ;  /* 0x3fb8aa3b38bc7820 */ /* 0x000fca0000400000 */
[----:B------:R-:W-:Y:S01]  /*cfd0*/  FSETP.GEU.AND P0, PT, R188, -126, PT ;  /* 0xc2fc0000bc00780b */ /* 0x000fe20003f0e000 */
[----:B------:R-:W-:-:S12]  /*cfe0*/  FADD R57, R57, -R187 ;  /* 0x800000bb39397221 */ /* 0x000fd80000000000 */
[----:B------:R-:W-:-:S04]  /*cff0*/  @!P0 FMUL R188, R188, 0.5 ;  /* 0x3f000000bcbc8820 */ /* 0x000fc80000400000 */
[----:B------:R-:W0:Y:S01]  /*d000*/  MUFU.EX2 R56, R188 ;  /* 0x000000bc00387308 */ /* 0x000e220000000800 */
[----:B------:R-:W-:Y:S01]  /*d010*/  FMUL R184, R57, 1.4426950216293334961 ;  /* 0x3fb8aa3b39b87820 */ /* 0x000fe20000400000 */
[----:B0-----:R-:W-:-:S04]  /*d020*/  @!P0 FMUL R56, R56, R56 ;  /* 0x0000003838388220 */ /* 0x001fc80000400000 */
        /* <DEDUP_REMOVED lines=17> */
[----:B------:R-:W-:-:S04]  /*d140*/  FMNMX R189, R58, R59, !PT ;  /* 0x0000003b3abd7209 */ /* 0x000fc80007800000 */
[----:B------:R-:W-:-:S04]  /*d150*/  FMNMX R184, R62, R189, !PT ;  /* 0x000000bd3eb87209 */ /* 0x000fc80007800000 */
[----:B------:R-:W-:Y:S01]  /*d160*/  FMNMX R189, R63, R184, !PT ;  /* 0x000000b83fbd7209 */ /* 0x000fe20007800000 */
[----:B0-----:R-:W-:Y:S01]  /*d170*/  @!P0 FMUL R61, R61, R61 ;  /* 0x0000003d3d3d8220 */ /* 0x001fe20000400000 */
[----:B------:R-:W-:Y:S02]  /*d180*/  FSETP.GEU.AND P0, PT, R190, -126, PT ;  /* 0xc2fc0000be00780b */ /* 0x000fe40003f0e000 */
[----:B------:R-:W-:-:S04]  /*d190*/  FMNMX R184, R66, R189, !PT ;  /* 0x000000bd42b87209 */ /* 0x000fc80007800000 */
[----:B------:R-:W-:-:S04]  /*d1a0*/  FMNMX R189, R67, R184, !PT ;  /* 0x000000b843bd7209 */ /* 0x000fc80007800000 */
[----:B------:R-:W-:-:S03]  /*d1b0*/  FMNMX R184, R70, R189, !PT ;  /* 0x000000bd46b87209 */ /* 0x000fc60007800000 */
[----:B------:R-:W-:Y:S01]  /*d1c0*/  @!P0 FMUL R190, R190, 0.5 ;  /* 0x3f000000bebe8820 */ /* 0x000fe20000400000 */
[----:B------:R-:W-:-:S03]  /*d1d0*/  FMNMX R189, R71, R184, !PT ;  /* 0x000000b847bd7209 */ /* 0x000fc60007800000 */
[----:B------:R-:W0:Y:S01]  /*d1e0*/  MUFU.EX2 R64, R190 ;  /* 0x000000be00407308 */ /* 0x000e220000000800 */
[----:B------:R-:W-:Y:S01]  /*d1f0*/  FMNMX R184, R74, R189, !PT ;  /* 0x000000bd4ab87209 */ /* 0x000fe20007800000 */
[----:B------:R-:W-:-:S03]  /*d200*/  FADD R65, R65, -R187 ;  /* 0x800000bb41417221 */ /* 0x000fc60000000000 */
[----:B------:R-:W-:Y:S01]  /*d210*/  FMNMX R189, R75, R184, !PT ;  /* 0x000000b84bbd7209 */ /* 0x000fe20007800000 */
[----:B------:R-:W-:-:S03]  /*d220*/  FMUL R186, R65, 1.4426950216293334961 ;  /* 0x3fb8aa3b41ba7820 */ /* 0x000fc60000400000 */
        /* <DEDUP_REMOVED lines=8> */
[----:B------:R0:W1:Y:S02]  /*d2b0*/  MUFU.EX2 R65, R186 ;  /* 0x000000ba00417308 */ /* 0x0000640000000800 */
[----:B0-----:R-:W-:-:S05]  /*d2c0*/  FMNMX R186, R87, R184, !PT ;  /* 0x000000b857ba7209 */ /* 0x001fca0007800000 */
[----:B------:R-:W0:Y:S02]  /*d2d0*/  SHFL.BFLY PT, R189, R186, 0x2, 0x1f ;  /* 0x0c401f00babd7f89 */ /* 0x000e2400000e0000 */
[----:B0-----:R-:W-:-:S05]  /*d2e0*/  FMNMX R189, R186, R189, !PT ;  /* 0x000000bdbabd7209 */ /* 0x001fca0007800000 */
[----:B------:R-:W0:Y:S01]  /*d2f0*/  SHFL.BFLY PT, R184, R189, 0x1, 0x1f ;  /* 0x0c201f00bdb87f89 */ /* 0x000e2200000e0000 */
[----:B-1----:R-:W-:Y:S01]  /*d300*/  @!P0 FMUL R65, R65, R65 ;  /* 0x0000004141418220 */ /* 0x002fe20000400000 */
        /* <DEDUP_REMOVED lines=139> */
[----:B------:R0:W1:Y:S01]  /*dbc0*/  MUFU.EX2 R84, R186 ;  /* 0x000000ba00547308 */ /* 0x0000620000000800 */
[----:B------:R-:W-:Y:S01]  /*dbd0*/  FADD R87, R87, -R184 ;  /* 0x800000b857577221 */ /* 0x000fe20000000000 */
[----:B------:R-:W-:-:S03]  /*dbe0*/  FMUL R189, R85, 1.4426950216293334961 ;  /* 0x3fb8aa3b55bd7820 */ /* 0x000fc60000400000 */
[----:B------:R-:W-:Y:S01]  /*dbf0*/  FMUL R190, R87, 1.4426950216293334961 ;  /* 0x3fb8aa3b57be7820 */ /* 0x000fe20000400000 */
[----:B------:R-:W-:-:S04]  /*dc00*/  FMNMX R87, R24, R25, !PT ;  /* 0x0000001918577209 */ /* 0x000fc80007800000 */
[----:B0-----:R-:W-:Y:S01]  /*dc10*/  FMNMX R186, R28, R87, !PT ;  /* 0x000000571cba7209 */ /* 0x001fe20007800000 */
[----:B-1----:R-:W-:Y:S01]  /*dc20*/  @!P0 FMUL R84, R84, R84 ;  /* 0x0000005454548220 */ /* 0x002fe20000400000 */
        /* <DEDUP_REMOVED lines=19> */
[----:B------:R0:W1:Y:S01]  /*dd60*/  MUFU.EX2 R86, R188 ;  /* 0x000000bc00567308 */ /* 0x0000620000000800 */
[----:B------:R-:W-:-:S04]  /*dd70*/  FMNMX R186, R52, R87, !PT ;  /* 0x0000005734ba7209 */ /* 0x000fc80007800000 */
[----:B0-----:R-:W-:-:S05]  /*dd80*/  FMNMX R188, R53, R186, !PT ;  /* 0x000000ba35bc7209 */ /* 0x001fca0007800000 */
[----:B------:R-:W0:Y:S01]  /*dd90*/  SHFL.BFLY PT, R87, R188, 0x2, 0x1f ;  /* 0x0c401f00bc577f89 */ /* 0x000e2200000e0000 */
[----:B-1----:R-:W-:Y:S01]  /*dda0*/  @!P0 FMUL R86, R86, R86 ;  /* 0x0000005656568220 */ /* 0x002fe20000400000 */
[----:B------:R-:W-:-:S13]  /*ddb0*/  FSETP.GEU.AND P0, PT, R190, -126, PT ;  /* 0xc2fc0000be00780b */ /* 0x000fda0003f0e000 */
[----:B------:R-:W-:-:S04]  /*ddc0*/  @!P0 FMUL R190, R190, 0.5 ;  /* 0x3f000000bebe8820 */ /* 0x000fc80000400000 */
[----:B------:R0:W1:Y:S02]  /*ddd0*/  MUFU.EX2 R189, R190 ;  /* 0x000000be00bd7308 */ /* 0x0000640000000800 */
        /* <DEDUP_REMOVED lines=17> */
[----:B------:R-:W-:Y:S01]  /*def0*/  FMUL R28, R28, 1.4426950216293334961 ;  /* 0x3fb8aa3b1c1c7820 */ /* 0x000fe20000400000 */
[----:B0-----:R-:W-:Y:S01]  /*df00*/  FMNMX R25, R26, R27, !PT ;  /* 0x0000001b1a197209 */ /* 0x001fe20007800000 */
[----:B-1----:R-:W-:-:S03]  /*df10*/  @!P0 FMUL R191, R191, R191 ;  /* 0x000000bfbfbf8220 */ /* 0x002fc60000400000 */
        /* <DEDUP_REMOVED lines=11> */
[----:B------:R-:W-:-:S04]  /*dfd0*/  FMNMX R24, R42, R25, !PT ;  /* 0x000000192a187209 */ /* 0x000fc80007800000 */
[----:B------:R-:W-:Y:S01]  /*dfe0*/  FMNMX R25, R43, R24, !PT ;  /* 0x000000182b197209 */ /* 0x000fe20007800000 */
[----:B0-----:R-:W-:Y:S01]  /*dff0*/  @!P0 FMUL R188, R188, R188 ;  /* 0x000000bcbcbc8220 */ /* 0x001fe20000400000 */
[----:B------:R-:W-:Y:S02]  /*e000*/  FSETP.GEU.AND P0, PT, R29, -126, PT ;  /* 0xc2fc00001d00780b */ /* 0x000fe40003f0e000 */
[----:B------:R-:W-:Y:S01]  /*e010*/  FMNMX R24, R46, R25, !PT ;  /* 0x000000192e187209 */ /* 0x000fe20007800000 */
[----:B------:R-:W-:-:S03]  /*e020*/  FMUL R54, R54, UR10 ;  /* 0x0000000a36367c20 */ /* 0x000fc60008400000 */
[----:B------:R-:W-:Y:S02]  /*e030*/  FMNMX R25, R47, R24, !PT ;  /* 0x000000182f197209 */ /* 0x000fe40007800000 */
[----:B------:R-:W-:Y:S02]  /*e040*/  ISETP.NE.U32.AND.EX P1, PT, RZ, RZ, PT, P1 ;  /* 0x000000ffff00720c */ /* 0x000fe40003f25110 */
[----:B------:R-:W-:-:S03]  /*e050*/  FMNMX R24, R50, R25, !PT ;  /* 0x0000001932187209 */ /* 0x000fc60007800000 */
[----:B------:R-:W-:Y:S01]  /*e060*/  @!P0 FMUL R29, R29, 0.5 ;  /* 0x3f0000001d1d8820 */ /* 0x000fe20000400000 */
[----:B------:R-:W-:Y:S02]  /*e070*/  FSEL R54, R54, -INF , P1 ;  /* 0xff80000036367808 */ /* 0x000fe40000800000 */
[----:B------:R-:W-:Y:S01]  /*e080*/  FMNMX R25, R51, R24, !PT ;  /* 0x0000001833197209 */ /* 0x000fe20007800000 */
[----:B------:R-:W0:Y:S03]  /*e090*/  MUFU.EX2 R193, R29 ;  /* 0x0000001d00c17308 */ /* 0x000e260000000800 */
[----:B------:R-:W-:Y:S01]  /*e0a0*/  FMNMX R24, R54, R25, !PT ;  /* 0x0000001936187209 */ /* 0x000fe20007800000 */
[----:B------:R-:W-:-:S03]  /*e0b0*/  FADD R32, R32, -R87 ;  /* 0x8000005720207221 */ /* 0x000fc60000000000 */
[----:B------:R-:W-:Y:S01]  /*e0c0*/  FMNMX R24, R55, R24, !PT ;  /* 0x0000001837187209 */ /* 0x000fe20007800000 */
[----:B------:R-:W-:-:S04]  /*e0d0*/  FMUL R32, R32, 1.4426950216293334961 ;  /* 0x3fb8aa3b20207820 */ /* 0x000fc80000400000 */
[----:B------:R-:W1:Y:S01]  /*e0e0*/  SHFL.BFLY PT, R25, R24, 0x2, 0x1f ;  /* 0x0c401f0018197f89 */ /* 0x000e6200000e0000 */
[----:B0-----:R-:W-:Y:S01]  /*e0f0*/  @!P0 FMUL R193, R193, R193 ;  /* 0x000000c1c1c18220 */ /* 0x001fe20000400000 */
[----:B------:R-:W-:Y:S01]  /*e100*/  FSETP.GEU.AND P0, PT, R32, -126, PT ;  /* 0xc2fc00002000780b */ /* 0x000fe20003f0e000 */
[----:B------:R-:W-:-:S12]  /*e110*/  FADD R33, R33, -R87 ;  /* 0x8000005721217221 */ /* 0x000fd80000000000 */
[----:B------:R-:W-:-:S04]  /*e120*/  @!P0 FMUL R32, R32, 0.5 ;  /* 0x3f00000020208820 */ /* 0x000fc80000400000 */
[----:B------:R-:W0:Y:S01]  /*e130*/  MUFU.EX2 R190, R32 ;  /* 0x0000002000be7308 */ /* 0x000e220000000800 */
[----:B-1----:R-:W-:Y:S01]  /*e140*/  FMNMX R25, R24, R25, !PT ;  /* 0x0000001918197209 */ /* 0x002fe20007800000 */
[----:B------:R-:W-:-:S04]  /*e150*/  FMUL R33, R33, 1.4426950216293334961 ;  /* 0x3fb8aa3b21217820 */ /* 0x000fc80000400000 */
[----:B------:R-:W1:Y:S01]  /*e160*/  SHFL.BFLY PT, R28, R25, 0x1, 0x1f ;  /* 0x0c201f00191c7f89 */ /* 0x000e6200000e0000 */
[----:B0-----:R-:W-:Y:S01]  /*e170*/  @!P0 FMUL R190, R190, R190 ;  /* 0x000000bebebe8220 */ /* 0x001fe20000400000 */
[----:B------:R-:W-:-:S13]  /*e180*/  FSETP.GEU.AND P0, PT, R33, -126, PT ;  /* 0xc2fc00002100780b */ /* 0x000fda0003f0e000 */
[----:B------:R-:W-:Y:S01]  /*e190*/  @!P0 FMUL R33, R33, 0.5 ;  /* 0x3f00000021218820 */ /* 0x000fe20000400000 */
[----:B-1----:R-:W-:-:S03]  /*e1a0*/  FMNMX R195, R25, R28, !PT ;  /* 0x0000001c19c37209 */ /* 0x002fc60007800000 */
[----:B------:R-:W0:Y:S01]  /*e1b0*/  MUFU.EX2 R197, R33 ;  /* 0x0000002100c57308 */ /* 0x000e220000000800 */
[----:B------:R-:W-:-:S05]  /*e1c0*/  FMNMX R195, R195, R178, !PT ;  /* 0x000000b2c3c37209 */ /* 0x000fca0007800000 */
[----:B------:R-:W-:-:S04]  /*e1d0*/  FADD R26, R26, -R195 ;  /* 0x800000c31a1a7221 */ /* 0x000fc80000000000 */
        /* <DEDUP_REMOVED lines=153> */
[----:B------:R-:W-:-:S12]  /*eb70*/  FADD R24, -R187, R176 ;  /* 0x000000b0bb187221 */ /* 0x000fd80000000100 */
        /* <DEDUP_REMOVED lines=16> */
[----:B------:R-:W-:Y:S02]  /*ec80*/  FSETP.GEU.AND P0, PT, R27, -126, PT ;  /* 0xc2fc00001b00780b */ /* 0x000fe40003f0e000 */
[----:B---3--:R-:W-:Y:S02]  /*ec90*/  SEL R152, R152, RZ, !P5 ;  /* 0x000000ff98987207 */ /* 0x008fe40006800000 */
[----:B------:R-:W-:-:S09]  /*eca0*/  SEL R153, R153, RZ, !P5 ;  /* 0x000000ff99997207 */ /* 0x000fd20006800000 */
[----:B------:R-:W-:-:S04]  /*ecb0*/  @!P0 FMUL R27, R27, 0.5 ;  /* 0x3f0000001b1b8820 */ /* 0x000fc80000400000 */
[----:B------:R-:W0:Y:S01]  /*ecc0*/  MUFU.EX2 R179, R27 ;  /* 0x0000001b00b37308 */ /* 0x000e220000000800 */
[----:B------:R-:W-:Y:S02]  /*ecd0*/  SEL R154, R154, RZ, !P5 ;  /* 0x000000ff9a9a7207 */ /* 0x000fe40006800000 */
[----:B------:R-:W-:Y:S02]  /*ece0*/  SEL R155, R155, RZ, !P5 ;  /* 0x000000ff9b9b7207 */ /* 0x000fe40006800000 */
[----:B----4-:R-:W-:Y:S02]  /*ecf0*/  SEL R156, R156, RZ, !P4 ;  /* 0x000000ff9c9c7207 */ /* 0x010fe40006000000 */
[----:B------:R-:W-:Y:S02]  /*ed00*/  SEL R157, R157, RZ, !P4 ;  /* 0x000000ff9d9d7207 */ /* 0x000fe40006000000 */
[----:B------:R-:W-:Y:S02]  /*ed10*/  SEL R158, R158, RZ, !P4 ;  /* 0x000000ff9e9e7207 */ /* 0x000fe40006000000 */
[----:B------:R-:W-:-:S02]  /*ed20*/  SEL R159, R159, RZ, !P4 ;  /* 0x000000ff9f9f7207 */ /* 0x000fc40006000000 */
[----:B--2---:R-:W-:Y:S02]  /*ed30*/  SEL R160, R160, RZ, !P3 ;  /* 0x000000ffa0a07207 */ /* 0x004fe40005800000 */
[----:B------:R-:W-:Y:S02]  /*ed40*/  SEL R161, R161, RZ, !P3 ;  /* 0x000000ffa1a17207 */ /* 0x000fe40005800000 */
[----:B------:R-:W-:Y:S02]  /*ed50*/  SEL R162, R162, RZ, !P3 ;  /* 0x000000ffa2a27207 */ /* 0x000fe40005800000 */
[----:B------:R-:W-:Y:S01]  /*ed60*/  SEL R163, R163, RZ, !P3 ;  /* 0x000000ffa3a37207 */ /* 0x000fe20005800000 */
[----:B------:R-:W-:Y:S01]  /*ed70*/  FADD R24, -R195, R178 ;  /* 0x000000b2c3187221 */ /* 0x000fe20000000100 */
[----:B------:R-:W-:Y:S04]  /*ed80*/  STS.128 [R3+0x4000], R152 ;  /* 0x0040009803007388 */ /* 0x000fe80000000c00 */
[----:B------:R-:W-:Y:S01]  /*ed90*/  STS.128 [R3+0x4800], R156 ;  /* 0x0048009c03007388 */ /* 0x000fe20000000c00 */
[----:B------:R-:W-:-:S03]  /*eda0*/  FMUL R24, R24, 1.4426950216293334961 ;  /* 0x3fb8aa3b18187820 */ /* 0x000fc60000400000 */
[----:B------:R-:W-:Y:S04]  /*edb0*/  STS.128 [R3+0x5000], R160 ;  /* 0x005000a003007388 */ /* 0x000fe80000000c00 */
[----:B------:R-:W-:Y:S01]  /*edc0*/  STS.128 [R3+0x5800], R164 ;  /* 0x005800a403007388 */ /* 0x000fe20000000c00 */
[----:B------:R1:W-:Y:S06]  /*edd0*/  MEMBAR.ALL.CTA ;  /* 0x0000000000007992 */ /* 0x0003ec0000008000 */
[----:B-1----:R-:W1:Y:S01]  /*ede0*/  FENCE.VIEW.ASYNC.S ;  /* 0x00000000000073c6 */ /* 0x002e620000000000 */
[----:B0-----:R-:W-:Y:S01]  /*edf0*/  @!P0 FMUL R179, R179, R179 ;  /* 0x000000b3b3b38220 */ /* 0x001fe20000400000 */
[----:B------:R-:W-:-:S13]  /*ee00*/  FSETP.GEU.AND P0, PT, R24, -126, PT ;  /* 0xc2fc00001800780b */ /* 0x000fda0003f0e000 */
[----:B------:R-:W-:-:S04]  /*ee10*/  @!P0 FMUL R24, R24, 0.5 ;  /* 0x3f00000018188820 */ /* 0x000fc80000400000 */
[----:B------:R-:W0:Y:S01]  /*ee20*/  MUFU.EX2 R174, R24 ;  /* 0x0000001800ae7308 */ /* 0x000e220000000800 */
        /* <DEDUP_REMOVED lines=11> */
[----:B0-----:R-:W-:Y:S01]  /*eee0*/  @!P0 FMUL R174, R174, R174 ;  /* 0x000000aeaeae8220 */ /* 0x001fe20000400000 */
[-C--:B------:R-:W-:Y:S01]  /*eef0*/  FMUL R141, R141, R241.reuse ;  /* 0x000000f18d8d7220 */ /* 0x080fe20000400000 */
[-C--:B------:R-:W-:Y:S01]  /*ef00*/  FMUL R144, R144, R241.reuse ;  /* 0x000000f190907220 */ /* 0x080fe20000400000 */
[-C--:B------:R-:W-:Y:S01]  /*ef10*/  FMUL R145, R145, R241.reuse ;  /* 0x000000f191917220 */ /* 0x080fe20000400000 */
[-C--:B------:R-:W-:Y:S01]  /*ef20*/  FMUL R148, R148, R241.reuse ;  /* 0x000000f194947220 */ /* 0x080fe20000400000 */
[----:B------:R-:W-:Y:S01]  /*ef30*/  FMUL R149, R149, R241 ;  /* 0x000000f195957220 */ /* 0x000fe20000400000 */
        /* <DEDUP_REMOVED lines=48> */
[----:B------:R-:W-:-:S02]  /*f240*/  F2FP.BF16.F32.PACK_AB R24, R57, R56 ;  /* 0x000000383918723e */ /* 0x000fc400000010ff */
[----:B------:R-:W-:Y:S02]  /*f250*/  F2FP.BF16.F32.PACK_AB R26, R61, R60 ;  /* 0x0000003c3d1a723e */ /* 0x000fe400000010ff */
[----:B------:R-:W-:Y:S02]  /*f260*/  F2FP.BF16.F32.PACK_AB R28, R65, R64 ;  /* 0x00000040411c723e */ /* 0x000fe400000010ff */
[----:B------:R-:W-:Y:S02]  /*f270*/  F2FP.BF16.F32.PACK_AB R25, R59, R58 ;  /* 0x0000003a3b19723e */ /* 0x000fe400000010ff */
[----:B------:R-:W-:Y:S02]  /*f280*/  F2FP.BF16.F32.PACK_AB R27, R63, R62 ;  /* 0x0000003e3f1b723e */ /* 0x000fe400000010ff */
[----:B------:R-:W-:Y:S02]  /*f290*/  F2FP.BF16.F32.PACK_AB R29, R67, R66 ;  /* 0x00000042431d723e */ /* 0x000fe400000010ff */
        /* <DEDUP_REMOVED lines=25> */
[----:B------:R-:W-:Y:S01]  /*f430*/  F2FP.BF16.F32.PACK_AB R55, R239, R232 ;  /* 0x000000e8ef37723e */ /* 0x000fe200000010ff */
[----:B-1----:R-:W-:Y:S06]  /*f440*/  BAR.SYNC.DEFER_BLOCKING 0x0 ;  /* 0x0000000000007b1d */ /* 0x002fec0000010000 */
[----:B------:R-:W-:-:S06]  /*f450*/  WARPGROUP.ARRIVE ;  /* 0x00000000000079c5 */ /* 0x000fcc0000000000 */
[----:B------:R-:W-:Y:S04]  /*f460*/  HGMMA.64x64x16.F32.BF16 R120, R24, gdesc[UR36].tnspB, R120 ;  /* 0x40e0002418787df0 */ /* 0x000fe80008701878 */
[----:B------:R-:W-:Y:S04]  /*f470*/  HGMMA.64x64x16.F32.BF16 R120, R28, gdesc[UR20].tnspB, R120 ;  /* 0x40e000141c787df0 */ /* 0x000fe80008701878 */
[----:B------:R-:W-:Y:S04]  /*f480*/  HGMMA.64x64x16.F32.BF16 R120, R32, gdesc[UR24].tnspB, R120 ;  /* 0x40e0001820787df0 */ /* 0x000fe80008701878 */
[----:B------:R-:W-:Y:S04]  /*f490*/  HGMMA.64x64x16.F32.BF16 R120, R36, gdesc[UR28].tnspB, R120 ;  /* 0x40e0001c24787df0 */ /* 0x000fe80008701878 */
[----:B------:R-:W-:Y:S04]  /*f4a0*/  HGMMA.64x64x16.F32.BF16 R88, R40, gdesc[UR36].tnspB, R88 ;  /* 0x40e0002428587df0 */ /* 0x000fe80008701858 */
[----:B------:R-:W-:Y:S01]  /*f4b0*/  HGMMA.64x64x16.F32.BF16 R88, R44, gdesc[UR20].tnspB, R88 ;  /* 0x40e000142c587df0 */ /* 0x000fe20008701858 */
[----:B------:R-:W-:Y:S01]  /*f4c0*/  FADD R191, R186, R191 ;  /* 0x000000bfbabf7221 */ /* 0x000fe20000000000 */
        /* <DEDUP_REMOVED lines=60> */
[----:B------:R-:W0:Y:S01]  /*f890*/  LDC R66, c[0x0][0x284] ;  /* 0x0000a100ff427b82 */ /* 0x000e220000000800 */
[----:B------:R-:W1:Y:S04]  /*f8a0*/  SHFL.BFLY PT, R61, R214, 0x2, 0x1f ;  /* 0x0c401f00d63d7f89 */ /* 0x000e6800000e0000 */
[----:B------:R-:W2:Y:S03]  /*f8b0*/  SHFL.BFLY PT, R63, R232, 0x2, 0x1f ;  /* 0x0c401f00e83f7f89 */ /* 0x000ea600000e0000 */
[----:B------:R-:W3:Y:S01]  /*f8c0*/  LDC R68, c[0x0][0x27c] ;  /* 0x00009f00ff447b82 */ /* 0x000ee20000000800 */
[----:B------:R-:W4:Y:S04]  /*f8d0*/  SHFL.BFLY PT, R59, R86, 0x2, 0x1f ;  /* 0x0c401f00563b7f89 */ /* 0x000f2800000e0000 */
[----:B------:R-:W5:Y:S01]  /*f8e0*/  SHFL.BFLY PT, R57, R84, 0x2, 0x1f ;  /* 0x0c401f0054397f89 */ /* 0x000f6200000e0000 */
[----:B------:R-:W-:Y:S01]  /*f8f0*/  HGMMA.64x64x16.F32.BF16 R88, R52, gdesc[UR28].tnspB, R88, gsb0 ;  /* 0x40e0001c34587df0 */ /* 0x000fe20008001858 */
[----:B-1----:R-:W-:Y:S01]  /*f900*/  FADD R64, R214, R61 ;  /* 0x0000003dd6407221 */ /* 0x002fe20000000000 */
[----:B--2---:R-:W-:Y:S01]  /*f910*/  FADD R63, R232, R63 ;  /* 0x0000003fe83f7221 */ /* 0x004fe20000000000 */
[----:B----4-:R-:W-:Y:S01]  /*f920*/  FADD R62, R86, R59 ;  /* 0x0000003b563e7221 */ /* 0x010fe20000000000 */
[----:B-----5:R-:W-:-:S03]  /*f930*/  FADD R60, R84, R57 ;  /* 0x00000039543c7221 */ /* 0x020fc60000000000 */
[----:B------:R-:W-:Y:S04]  /*f940*/  SHFL.BFLY PT, R58, R63, 0x1, 0x1f ;  /* 0x0c201f003f3a7f89 */ /* 0x000fe800000e0000 */
[----:B------:R-:W1:Y:S04]  /*f950*/  SHFL.BFLY PT, R57, R64, 0x1, 0x1f ;  /* 0x0c201f0040397f89 */ /* 0x000e6800000e0000 */
[----:B------:R-:W2:Y:S04]  /*f960*/  SHFL.BFLY PT, R59, R62, 0x1, 0x1f ;  /* 0x0c201f003e3b7f89 */ /* 0x000ea800000e0000 */
[----:B------:R-:W4:Y:S01]  /*f970*/  SHFL.BFLY PT, R61, R60, 0x1, 0x1f ;  /* 0x0c201f003c3d7f89 */ /* 0x000f2200000e0000 */
[----:B------:R-:W-:-:S04]  /*f980*/  ISETP.GE.U32.AND P0, PT, R183, R170, PT ;  /* 0x000000aab700720c */ /* 0x000fc80003f06070 */
[----:B------:R-:W-:Y:S01]  /*f990*/  ISETP.GE.U32.AND.EX P0, PT, R182, RZ, PT, P0 ;  /* 0x000000ffb600720c */ /* 0x000fe20003f06100 */
[----:B---3--:R-:W-:Y:S01]  /*f9a0*/  IMAD R171, R68, 0x40, R171 ;  /* 0x0000004044ab7824 */ /* 0x008fe200078e02ab */
[----:B0-----:R-:W-:Y:S02]  /*f9b0*/  LEA R173, R66, R173, 0x6 ;  /* 0x000000ad42ad7211 */ /* 0x001fe400078e30ff */
[----:B------:R-:W-:Y:S01]  /*f9c0*/  MOV R178, R195 ;  /* 0x000000c300b27202 */ /* 0x000fe20000000f00 */
[----:B-1----:R-:W-:Y:S01]  /*f9d0*/  FADD R56, R64, R57 ;  /* 0x0000003940387221 */ /* 0x002fe20000000000 */
[----:B------:R-:W-:Y:S01]  /*f9e0*/  FADD R57, R63, R58 ;  /* 0x0000003a3f397221 */ /* 0x000fe20000000000 */
[----:B--2---:R-:W-:Y:S02]  /*f9f0*/  FADD R59, R62, R59 ;  /* 0x0000003b3e3b7221 */ /* 0x004fe40000000000 */
[----:B------:R-:W-:Y:S01]  /*fa00*/  FFMA R20, R179, R20, R56 ;  /* 0x00000014b3147223 */ /* 0x000fe20000000038 */
[----:B----4-:R-:W-:Y:S01]  /*fa10*/  FADD R58, R60, R61 ;  /* 0x0000003d3c3a7221 */ /* 0x010fe20000000000 */
[----:B------:R-:W-:Y:S01]  /*fa20*/  FFMA R19, R174, R19, R57 ;  /* 0x00000013ae137223 */ /* 0x000fe20000000039 */
[----:B------:R-:W-:Y:S01]  /*fa30*/  FFMA R21, R176, R21, R59 ;  /* 0x00000015b0157223 */ /* 0x000fe2000000003b */
[----:B------:R-:W-:Y:S01]  /*fa40*/  MOV R176, R187 ;  /* 0x000000bb00b07202 */ /* 0x000fe20000000f00 */
[----:B------:R-:W-:Y:S01]  /*fa50*/  FFMA R22, R241, R22, R58 ;  /* 0x00000016f1167223 */ /* 0x000fe2000000003a */
[----:B------:R-:W-:-:S02]  /*fa60*/  MOV R179, R184 ;  /* 0x000000b800b37202 */ /* 0x000fc40000000f00 */
[----:B------:R-:W-:Y:S01]  /*fa70*/  MOV R174, R87 ;  /* 0x0000005700ae7202 */ /* 0x000fe20000000f00 */
[----:B------:R-:W-:Y:S02]  /*fa80*/  WARPGROUP.DEPBAR.LE gsb0, 0x0 ;  /* 0x00008000000079c5 */ /* 0x000fe40000010000 */
[----:B------:R-:W-:Y:S05]  /*fa90*/  @!P0 BRA `(.L_x_35) ;  /* 0xffffffa800908947 */ /* 0x000fea000383ffff */
.L_x_34:
[----:B------:R-:W-:Y:S01]  /*faa0*/  MOV R26, R21 ;  /* 0x00000015001a7202 */ /* 0x000fe20000000f00 */
[----:B------:R-:W-:Y:S01]  /*fab0*/  FMUL R3, R122, 0.25 ;  /* 0x3e8000007a037820 */ /* 0x000fe20000400000 */
[----:B------:R-:W-:Y:S01]  /*fac0*/  FMUL R2, R123, 0.25 ;  /* 0x3e8000007b027820 */ /* 0x000fe20000400000 */
[----:B------:R-:W-:Y:S01]  /*fad0*/  FMUL R14, R127, 0.25 ;  /* 0x3e8000007f0e7820 */ /* 0x000fe20000400000 */
[----:B------:R-:W-:Y:S01]  /*fae0*/  FSETP.GT.AND P1, PT, |R26|, 8.50705917302346158658e+37, PT ;  /* 0x7e8000001a00780b */ /* 0x000fe20003f24200 */
[----:B------:R-:W-:Y:S02]  /*faf0*/  IMAD.MOV.U32 R34, RZ, RZ, R20 ;  /* 0x000000ffff227224 */ /* 0x000fe400078e0014 */
[----:B------:R-:W-:Y:S01]  /*fb00*/  FMUL R16, R131, 0.25 ;  /* 0x3e80000083107820 */ /* 0x000fe20000400000 */
[----:B------:R-:W-:Y:S01]  /*fb10*/  FMUL R25, R138, 0.25 ;  /* 0x3e8000008a197820 */ /* 0x000fe20000400000 */
[----:B------:R-:W-:Y:S01]  /*fb20*/  FSEL R21, R3, R122, P1 ;  /* 0x0000007a03157208 */ /* 0x000fe20000800000 */
[----:B------:R-:W-:Y:S01]  /*fb30*/  FMUL R3, R130, 0.25 ;  /* 0x3e80000082037820 */ /* 0x000fe20000400000 */
[----:B------:R-:W-:Y:S01]  /*fb40*/  FSEL R123, R2, R123, P1 ;  /* 0x0000007b027b7208 */ /* 0x000fe20000800000 */
[----:B------:R-:W-:Y:S01]  /*fb50*/  FMUL R2, R135, 0.25 ;  /* 0x3e80000087027820 */ /* 0x000fe20000400000 */
[----:B------:R-:W-:Y:S01]  /*fb60*/  FSEL R127, R14, R127, P1 ;  /* 0x0000007f0e7f7208 */ /* 0x000fe20000800000 */
[----:B------:R-:W-:Y:S01]  /*fb70*/  FMUL R14, R139, 0.25 ;  /* 0x3e8000008b0e7820 */ /* 0x000fe20000400000 */
[----:B------:R-:W-:Y:S01]  /*fb80*/  FSEL R27, R3, R130, P1 ;  /* 0x00000082031b7208 */ /* 0x000fe20000800000 */
[----:B------:R-:W-:Y:S01]  /*fb90*/  FMUL R3, R134, 0.25 ;  /* 0x3e80000086037820 */ /* 0x000fe20000400000 */
[----:B------:R-:W-:Y:S01]  /*fba0*/  FSETP.GT.AND P2, PT, |R34|, 8.50705917302346158658e+37, PT ;  /* 0x7e8000002200780b */ /* 0x000fe20003f44200 */
        /* <DEDUP_REMOVED lines=25> */
[----:B------:R-:W-:Y:S01]  /*fd40*/  MOV R52, R19 ;  /* 0x0000001300347202 */ /* 0x000fe20000000f00 */
        /* <DEDUP_REMOVED lines=51> */
[C---:B------:R-:W-:Y:S01]  /*10080*/  FSETP.GEU.AND P0, PT, |R26|.reuse, 1.175494350822287508e-38, PT ;  /* 0x008000001a00780b */ /* 0x040fe20003f0e200 */
[----:B------:R-:W-:Y:S01]  /*10090*/  @P1 FMUL R26, R26, 0.25 ;  /* 0x3e8000001a1a1820 */ /* 0x000fe20000400000 */
[----:B------:R-:W-:Y:S01]  /*100a0*/  FSEL R23, R23, R126, P1 ;  /* 0x0000007e17177208 */ /* 0x000fe20000800000 */
[----:B------:R-:W-:Y:S01]  /*100b0*/  BAR.SYNC.DEFER_BLOCKING 0x0 ;  /* 0x0000000000007b1d */ /* 0x000fe20000010000 */
[C---:B------:R-:W-:Y:S01]  /*100c0*/  FSETP.GEU.AND P1, PT, |R34|.reuse, 1.175494350822287508e-38, PT ;  /* 0x008000002200780b */ /* 0x040fe20003f2e200 */
[----:B------:R-:W-:Y:S01]  /*100d0*/  @P2 FMUL R34, R34, 0.25 ;  /* 0x3e80000022222820 */ /* 0x000fe20000400000 */
[----:B------:R-:W-:Y:S01]  /*100e0*/  MOV R71, R22 ;  /* 0x0000001600477202 */ /* 0x000fe20000000f00 */
        /* <DEDUP_REMOVED lines=8> */
[----:B------:R-:W-:Y:S01]  /*10170*/  @!P0 FMUL R26, R26, 16777216 ;  /* 0x4b8000001a1a8820 */ /* 0x000fe20000400000 */
[----:B------:R-:W-:Y:S01]  /*10180*/  FSEL R114, R3, R114, P3 ;  /* 0x0000007203727208 */ /* 0x000fe20001800000 */
[----:B------:R-:W-:Y:S01]  /*10190*/  @!P1 FMUL R34, R34, 16777216 ;  /* 0x4b80000022229820 */ /* 0x000fe20000400000 */
[----:B------:R-:W-:Y:S01]  /*101a0*/  FSEL R58, R14, R115, P3 ;  /* 0x000000730e3a7208 */ /* 0x000fe20001800000 */
[----:B------:R-:W-:Y:S01]  /*101b0*/  FMUL R14, R125, 0.25 ;  /* 0x3e8000007d0e7820 */ /* 0x000fe20000400000 */
[----:B------:R-:W-:Y:S01]  /*101c0*/  FSEL R118, R19, R118, P3 ;  /* 0x0000007613767208 */ /* 0x000fe20001800000 */
[----:B------:R-:W-:Y:S01]  /*101d0*/  @!P0 FMUL R21, R21, 16777216 ;  /* 0x4b80000015158820 */ /* 0x000fe20000400000 */
[----:B------:R-:W-:Y:S01]  /*101e0*/  FSEL R62, R16, R119, P3 ;  /* 0x00000077103e7208 */ /* 0x000fe20001800000 */
[----:B------:R-:W-:Y:S01]  /*101f0*/  FMUL R16, R129, 0.25 ;  /* 0x3e80000081107820 */ /* 0x000fe20000400000 */
[----:B------:R-:W-:Y:S01]  /*10200*/  FSETP.GT.AND P3, PT, |R71|, 8.50705917302346158658e+37, PT ;  /* 0x7e8000004700780b */ /* 0x000fe20003f64200 */
[----:B------:R-:W-:Y:S01]  /*10210*/  @!P0 FMUL R123, R123, 16777216 ;  /* 0x4b8000007b7b8820 */ /* 0x000fe20000400000 */
[----:B------:R-:W-:Y:S01]  /*10220*/  LOP3.LUT R13, R13, 0x40, R0, 0xf8, !PT ;  /* 0x000000400d0d7812 */ /* 0x000fe200078ef800 */
[----:B------:R-:W-:Y:S01]  /*10230*/  @!P0 FMUL R23, R23, 16777216 ;  /* 0x4b80000017178820 */ /* 0x000fe20000400000 */
        /* <DEDUP_REMOVED lines=8> */
[----:B------:R-:W-:Y:S01]  /*102c0*/  LOP3.LUT R17, R17, 0x3f8, RZ, 0xc0, !PT ;  /* 0x000003f811117812 */ /* 0x000fe200078ec0ff */
[----:B------:R-:W-:Y:S01]  /*102d0*/  @!P0 FMUL R127, R127, 16777216 ;  /* 0x4b8000007f7f8820 */ /* 0x000fe20000400000 */
[----:B------:R-:W-:Y:S01]  /*102e0*/  FSEL R137, R14, R137, P3 ;  /* 0x000000890e897208 */ /* 0x000fe20001800000 */
[----:B------:R-:W-:Y:S01]  /*102f0*/  FMUL R14, R145, 0.25 ;  /* 0x3e800000910e7820 */ /* 0x000fe20000400000 */
[----:B------:R-:W-:Y:S01]  /*10300*/  FSEL R141, R2, R141, P3 ;  /* 0x0000008d028d7208 */ /* 0x000fe20001800000 */
[----:B------:R-:W-:Y:S01]  /*10310*/  @!P0 FMUL R27, R27, 16777216 ;  /* 0x4b8000001b1b8820 */ /* 0x000fe20000400000 */
[C---:B------:R-:W-:Y:S01]  /*10320*/  SHF.L.U32 R2, R0.reuse, 0x4, RZ ;  /* 0x0000000400027819 */ /* 0x040fe200000006ff */
[----:B------:R-:W-:Y:S01]  /*10330*/  @!P0 FMUL R131, R131, 16777216 ;  /* 0x4b80000083838820 */ /* 0x000fe20000400000 */
[----:B------:R-:W-:Y:S01]  /*10340*/  LOP3.LUT R0, R0, 0x78, RZ, 0xc0, !PT ;  /* 0x0000007800007812 */ /* 0x000fe200078ec0ff */
[----:B------:R-:W-:Y:S01]  /*10350*/  @!P0 FMUL R31, R31, 16777216 ;  /* 0x4b8000001f1f8820 */ /* 0x000fe20000400000 */
[----:B------:R-:W-:Y:S01]  /*10360*/  LOP3.LUT R2, R2, 0x1c0, RZ, 0xc0, !PT ;  /* 0x000001c002027812 */ /* 0x000fe200078ec0ff */
[----:B------:R-:W-:Y:S01]  /*10370*/  @!P0 FMUL R135, R135, 16777216 ;  /* 0x4b80000087878820 */ /* 0x000fe20000400000 */
[----:B------:R-:W-:Y:S01]  /*10380*/  FSEL R149, R16, R149, P3 ;  /* 0x0000009510957208 */ /* 0x000fe20001800000 */
[----:B------:R-:W-:Y:S01]  /*10390*/  @!P0 FMUL R35, R35, 16777216 ;  /* 0x4b80000023238820 */ /* 0x000fe20000400000 */
[----:B------:R-:W-:Y:S01]  /*103a0*/  LEA R0, R0, UR7, 0x1 ;  /* 0x0000000700007c11 */ /* 0x000fe2000f8e08ff */
[----:B------:R-:W-:Y:S01]  /*103b0*/  @!P0 FMUL R139, R139, 16777216 ;  /* 0x4b8000008b8b8820 */ /* 0x000fe20000400000 */
[----:B------:R-:W-:Y:S01]  /*103c0*/  LOP3.LUT R16, R17, 0xc00, RZ, 0xfc, !PT ;  /* 0x00000c0011107812 */ /* 0x000fe200078efcff */
[----:B------:R-:W-:Y:S01]  /*103d0*/  @!P0 FMUL R39, R39, 16777216 ;  /* 0x4b80000027278820 */ /* 0x000fe20000400000 */
[----:B------:R-:W-:Y:S01]  /*103e0*/  LEA R13, R13, R2, 0x5 ;  /* 0x000000020d0d7211 */ /* 0x000fe200078e28ff */
[----:B------:R-:W-:Y:S01]  /*103f0*/  @!P0 FMUL R143, R143, 16777216 ;  /* 0x4b8000008f8f8820 */ /* 0x000fe20000400000 */
[----:B------:R-:W-:Y:S01]  /*10400*/  LOP3.LUT R2, R17, 0x400, RZ, 0xfc, !PT ;  /* 0x0000040011027812 */ /* 0x000fe200078efcff */
[----:B------:R-:W-:Y:S01]  /*10410*/  @!P0 FMUL R43, R43, 16777216 ;  /* 0x4b8000002b2b8820 */ /* 0x000fe20000400000 */
[----:B------:R-:W-:Y:S01]  /*10420*/  LEA R66, R17, R0, 0x1 ;  /* 0x0000000011427211 */ /* 0x000fe200078e08ff */
[----:B------:R-:W-:Y:S01]  /*10430*/  @!P0 FMUL R147, R147, 16777216 ;  /* 0x4b80000093938820 */ /* 0x000fe20000400000 */
[----:B------:R-:W-:Y:S01]  /*10440*/  SHF.R.U32.HI R0, RZ, 0x2, R16 ;  /* 0x00000002ff007819 */ /* 0x000fe20000011610 */
[----:B------:R-:W-:Y:S01]  /*10450*/  @!P0 FMUL R47, R47, 16777216 ;  /* 0x4b8000002f2f8820 */ /* 0x000fe20000400000 */
[----:B------:R-:W-:Y:S01]  /*10460*/  FSEL R145, R14, R145, P3 ;  /* 0x000000910e917208 */ /* 0x000fe20001800000 */
[----:B------:R-:W-:Y:S01]  /*10470*/  @!P0 FMUL R151, R151, 16777216 ;  /* 0x4b80000097978820 */ /* 0x000fe20000400000 */
[----:B------:R-:W-:Y:S01]  /*10480*/  LOP3.LUT R14, R17, 0x800, RZ, 0xfc, !PT ;  /* 0x00000800110e7812 */ /* 0x000fe200078efcff */
[----:B------:R-:W-:Y:S01]  /*10490*/  @!P2 FMUL R52, R52, 16777216 ;  /* 0x4b8000003434a820 */ /* 0x000fe20000400000 */
[C---:B------:R-:W-:Y:S01]  /*104a0*/  LOP3.LUT R4, R13.reuse, R4, RZ, 0xfc, !PT ;  /* 0x000000040d047212 */ /* 0x040fe200078efcff */
[----:B------:R-:W-:Y:S01]  /*104b0*/  FMUL R3, R120, 0.25 ;  /* 0x3e80000078037820 */ /* 0x000fe20000400000 */
[C---:B------:R-:W-:Y:S01]  /*104c0*/  LEA.HI R65, R13.reuse, UR7, RZ, 0x1e ;  /* 0x000000070d417c11 */ /* 0x040fe2000f8ff0ff */
[----:B------:R-:W-:Y:S01]  /*104d0*/  VIADD R13, R13, 0x200 ;  /* 0x000002000d0d7836 */ /* 0x000fe20000000000 */
[----:B------:R-:W-:Y:S01]  /*104e0*/  SHF.R.U32.HI R2, RZ, 0x2, R2 ;  /* 0x00000002ff027819 */ /* 0x000fe20000011602 */
[----:B------:R-:W-:Y:S01]  /*104f0*/  FMUL R19, R124, 0.25 ;  /* 0x3e8000007c137820 */ /* 0x000fe20000400000 */
[C---:B------:R-:W-:Y:S01]  /*10500*/  FSETP.GEU.AND P4, PT, |R71|.reuse, 1.175494350822287508e-38, PT ;  /* 0x008000004700780b */ /* 0x040fe20003f8e200 */
[----:B------:R-:W-:Y:S01]  /*10510*/  @P3 FMUL R71, R71, 0.25 ;  /* 0x3e80000047473820 */ /* 0x000fe20000400000 */
[----:B------:R-:W-:Y:S01]  /*10520*/  LOP3.LUT R22, R0, 0x3f0, RZ, 0xc0, !PT ;  /* 0x000003f000167812 */ /* 0x000fe200078ec0ff */
[----:B------:R-:W-:Y:S01]  /*10530*/  FMUL R25, R128, 0.25 ;  /* 0x3e80000080197820 */ /* 0x000fe20000400000 */
[----:B------:R-:W-:Y:S01]  /*10540*/  SHF.R.U32.HI R14, RZ, 0x2, R14 ;  /* 0x00000002ff0e7819 */ /* 0x000fe2000001160e */
[----:B------:R-:W0:Y:S01]  /*10550*/  MUFU.RCP R0, R26 ;  /* 0x0000001a00007308 */ /* 0x000e220000001000 */
[----:B------:R-:W-:Y:S01]  /*10560*/  LOP3.LUT R2, R2, 0x1f0, RZ, 0xc0, !PT ;  /* 0x000001f002027812 */ /* 0x000fe200078ec0ff */
[----:B------:R-:W-:Y:S01]  /*10570*/  @!P1 FMUL R49, R49, 16777216 ;  /* 0x4b80000031319820 */ /* 0x000fe20000400000 */
[----:B------:R-:W-:Y:S01]  /*10580*/  SHF.R.U32.HI R13, RZ, 0x2, R13 ;  /* 0x00000002ff0d7819 */ /* 0x000fe2000001160d */
[----:B------:R-:W-:Y:S01]  /*10590*/  @!P1 FMUL R89, R89, 16777216 ;  /* 0x4b80000059599820 */ /* 0x000fe20000400000 */
[----:B------:R-:W-:Y:S01]  /*105a0*/  LOP3.LUT R16, R14, 0x2f0, RZ, 0xc0, !PT ;  /* 0x000002f00e107812 */ /* 0x000fe200078ec0ff */
[----:B------:R-:W-:Y:S01]  /*105b0*/  @!P1 FMUL R51, R51, 16777216 ;  /* 0x4b80000033339820 */ /* 0x000fe20000400000 */
[----:B------:R-:W-:Y:S01]  /*105c0*/  IADD3 R14, R2, UR7, RZ ;  /* 0x00000007020e7c10 */ /* 0x000fe2000fffe0ff */
[----:B------:R-:W-:Y:S01]  /*105d0*/  @!P4 FMUL R71, R71, 16777216 ;  /* 0x4b8000004747c820 */ /* 0x000fe20000400000 */
[----:B------:R-:W-:Y:S01]  /*105e0*/  LOP3.LUT R2, R13, 0x3f0, RZ, 0xc0, !PT ;  /* 0x000003f00d027812 */ /* 0x000fe200078ec0ff */
[----:B------:R-:W-:Y:S01]  /*105f0*/  @!P1 FMUL R93, R93, 16777216 ;  /* 0x4b8000005d5d9820 */ /* 0x000fe20000400000 */
[----:B------:R-:W-:Y:S01]  /*10600*/  IADD3 R16, R16, UR7, RZ ;  /* 0x0000000710107c10 */ /* 0x000fe2000fffe0ff */
[----:B------:R-:W-:Y:S01]  /*10610*/  @!P1 FMUL R53, R53, 16777216 ;  /* 0x4b80000035359820 */ /* 0x000fe20000400000 */
[----:B------:R-:W-:Y:S01]  /*10620*/  IADD3 R22, R22, UR7, RZ ;  /* 0x0000000716167c10 */ /* 0x000fe2000fffe0ff */
[----:B------:R-:W-:Y:S01]  /*10630*/  @!P1 FMUL R97, R97, 16777216 ;  /* 0x4b80000061619820 */ /* 0x000fe20000400000 */
[----:B------:R-:W-:Y:S01]  /*10640*/  IADD3 R13, R13, UR7, RZ ;  /* 0x000000070d0d7c10 */ /* 0x000fe2000fffe0ff */
[C---:B------:R-:W-:Y:S01]  /*10650*/  IMAD R69, R17.reuse, 0x2, R16 ;  /* 0x0000000211457824 */ /* 0x040fe200078e0210 */
[----:B------:R-:W-:Y:S01]  /*10660*/  IADD3 R67, R2, UR7, RZ ;  /* 0x0000000702437c10 */ /* 0x000fe2000fffe0ff */
[----:B0-----:R-:W-:Y:S01]  /*10670*/  FMUL R21, R0, R21 ;  /* 0x0000001500157220 */ /* 0x001fe20000400000 */
[----:B------:R-:W-:Y:S01]  /*10680*/  LEA R70, R17, R22, 0x1 ;  /* 0x0000001611467211 */ /* 0x000fe200078e08ff */
[----:B------:R0:W1:Y:S01]  /*10690*/  MUFU.RCP R2, R34 ;  /* 0x0000002200027308 */ /* 0x0000620000001000 */
[----:B------:R-:W-:Y:S01]  /*106a0*/  LEA R65, R4, R65, 0x1 ;  /* 0x0000004104417211 */ /* 0x000fe200078e08ff */
[----:B------:R-:W-:Y:S01]  /*106b0*/  FMUL R23, R0, R23 ;  /* 0x0000001700177220 */ /* 0x000fe20000400000 */
[----:B------:R-:W-:Y:S01]  /*106c0*/  LEA R64, R4, R13, 0x1 ;  /* 0x0000000d04407211 */ /* 0x000fe200078e08ff */
[----:B------:R-:W-:Y:S01]  /*106d0*/  FMUL R16, R0, R127 ;  /* 0x0000007f00107220 */ /* 0x000fe20000400000 */
[----:B------:R-:W-:Y:S01]  /*106e0*/  LEA R67, R4, R67, 0x1 ;  /* 0x0000004304437211 */ /* 0x000fe200078e08ff */
[C---:B------:R-:W-:Y:S01]  /*106f0*/  FMUL R4, R0.reuse, R123 ;  /* 0x0000007b00047220 */ /* 0x040fe20000400000 */
[C---:B------:R-:W-:Y:S01]  /*10700*/  FMUL R27, R0.reuse, R27 ;  /* 0x0000001b001b7220 */ /* 0x040fe20000400000 */
[C---:B------:R-:W-:Y:S01]  /*10710*/  FMUL R22, R0.reuse, R131 ;  /* 0x0000008300167220 */ /* 0x040fe20000400000 */
[C---:B------:R-:W-:Y:S01]  /*10720*/  FMUL R31, R0.reuse, R31 ;  /* 0x0000001f001f7220 */ /* 0x040fe20000400000 */
[C---:B------:R-:W-:Y:S01]  /*10730*/  FMUL R26, R0.reuse, R135 ;  /* 0x00000087001a7220 */ /* 0x040fe20000400000 */
[C---:B------:R-:W-:Y:S01]  /*10740*/  FMUL R35, R0.reuse, R35 ;  /* 0x0000002300237220 */ /* 0x040fe20000400000 */
[C---:B------:R-:W-:Y:S01]  /*10750*/  FMUL R30, R0.reuse, R139 ;  /* 0x0000008b001e7220 */ /* 0x040fe20000400000 */
[C---:B------:R-:W-:Y:S01]  /*10760*/  FMUL R39, R0.reuse, R39 ;  /* 0x0000002700277220 */ /* 0x040fe20000400000 */
[C---:B0-----:R-:W-:Y:S01]  /*10770*/  FMUL R34, R0.reuse, R143 ;  /* 0x0000008f00227220 */ /* 0x041fe20000400000 */
[C---:B------:R-:W-:Y:S01]  /*10780*/  FMUL R43, R0.reuse, R43 ;  /* 0x0000002b002b7220 */ /* 0x040fe20000400000 */
[C---:B------:R-:W-:Y:S01]  /*10790*/  FMUL R38, R0.reuse, R147 ;  /* 0x0000009300267220 */ /* 0x040fe20000400000 */
[C---:B------:R-:W-:Y:S01]  /*107a0*/  FMUL R47, R0.reuse, R47 ;  /* 0x0000002f002f7220 */ /* 0x040fe20000400000 */
[----:B------:R-:W-:Y:S01]  /*107b0*/  FMUL R40, R0, R151 ;  /* 0x0000009700287220 */ /* 0x000fe20000400000 */
[----:B------:R0:W-:Y:S01]  /*107c0*/  MUFU.RCP R13, R52 ;  /* 0x00000034000d7308 */ /* 0x0001e20000001000 */
[----:B------:R-:W-:Y:S01]  /*107d0*/  FSEL R3, R3, R120, P3 ;  /* 0x0000007803037208 */ /* 0x000fe20001800000 */
[----:B------:R-:W-:Y:S01]  /*107e0*/  @!P1 FMUL R55, R55, 16777216 ;  /* 0x4b80000037379820 */ /* 0x000fe20000400000 */
[----:B------:R-:W-:Y:S01]  /*107f0*/  FSEL R19, R19, R124, P3 ;  /* 0x0000007c13137208 */ /* 0x000fe20001800000 */
[----:B------:R-:W-:Y:S01]  /*10800*/  @!P1 FMUL R101, R101, 16777216 ;  /* 0x4b80000065659820 */ /* 0x000fe20000400000 */
[----:B------:R-:W-:Y:S01]  /*10810*/  FSEL R25, R25, R128, P3 ;  /* 0x0000008019197208 */ /* 0x000fe20001800000 */
[----:B------:R-:W-:Y:S01]  /*10820*/  @!P1 FMUL R57, R57, 16777216 ;  /* 0x4b80000039399820 */ /* 0x000fe20000400000 */
[----:B------:R-:W-:Y:S01]  /*10830*/  @!P1 FMUL R105, R105, 16777216 ;  /* 0x4b80000069699820 */ /* 0x000fe20000400000 */
[----:B------:R-:W2:Y:S01]  /*10840*/  MUFU.RCP R0, R71 ;  /* 0x0000004700007308 */ /* 0x000ea20000001000 */
[----:B------:R-:W-:Y:S01]  /*10850*/  @!P1 FMUL R59, R59, 16777216 ;  /* 0x4b8000003b3b9820 */ /* 0x000fe20000400000 */
[----:B------:R-:W-:Y:S01]  /*10860*/  @!P1 FMUL R109, R109, 16777216 ;  /* 0x4b8000006d6d9820 */ /* 0x000fe20000400000 */
[----:B------:R-:W-:Y:S01]  /*10870*/  @!P1 FMUL R61, R61, 16777216 ;  /* 0x4b8000003d3d9820 */ /* 0x000fe20000400000 */
[----:B------:R-:W-:Y:S01]  /*10880*/  @!P1 FMUL R113, R113, 16777216 ;  /* 0x4b80000071719820 */ /* 0x000fe20000400000 */
[----:B------:R-:W-:Y:S01]  /*10890*/  @!P1 FMUL R63, R63, 16777216 ;  /* 0x4b8000003f3f9820 */ /* 0x000fe20000400000 */
[----:B------:R-:W-:Y:S01]  /*108a0*/  @!P1 FMUL R117, R117, 16777216 ;  /* 0x4b80000075759820 */ /* 0x000fe20000400000 */
[----:B------:R-:W-:Y:S01]  /*108b0*/  FMUL R37, R140, 0.25 ;  /* 0x3e8000008c257820 */ /* 0x000fe20000400000 */
[----:B------:R-:W-:Y:S01]  /*108c0*/  @!P4 FMUL R3, R3, 16777216 ;  /* 0x4b8000000303c820 */ /* 0x000fe20000400000 */
[----:B------:R-:W-:Y:S01]  /*108d0*/  @!P4 FMUL R121, R121, 16777216 ;  /* 0x4b8000007979c820 */ /* 0x000fe20000400000 */
[----:B------:R-:W-:Y:S01]  /*108e0*/  FSEL R29, R29, R132, P3 ;  /* 0x000000841d1d7208 */ /* 0x000fe20001800000 */
[----:B------:R-:W-:Y:S01]  /*108f0*/  FMUL R41, R144, 0.25 ;  /* 0x3e80000090297820 */ /* 0x000fe20000400000 */
[----:B------:R-:W-:Y:S01]  /*10900*/  @!P4 FMUL R19, R19, 16777216 ;  /* 0x4b8000001313c820 */ /* 0x000fe20000400000 */
[----:B------:R-:W-:Y:S01]  /*10910*/  @!P4 FMUL R125, R125, 16777216 ;  /* 0x4b8000007d7dc820 */ /* 0x000fe20000400000 */
[----:B------:R-:W-:Y:S01]  /*10920*/  FSEL R33, R33, R136, P3 ;  /* 0x0000008821217208 */ /* 0x000fe20001800000 */
[----:B------:R-:W-:Y:S01]  /*10930*/  FMUL R45, R148, 0.25 ;  /* 0x3e800000942d7820 */ /* 0x000fe20000400000 */
[----:B------:R-:W-:Y:S01]  /*10940*/  @!P2 FMUL R20, R20, 16777216 ;  /* 0x4b8000001414a820 */ /* 0x000fe20000400000 */
[C---:B-1----:R-:W-:Y:S01]  /*10950*/  FMUL R49, R2.reuse, R49 ;  /* 0x0000003102317220 */ /* 0x042fe20000400000 */
        /* <DEDUP_REMOVED lines=13> */
[C---:B------:R-:W-:Y:S01]  /*10a30*/  FMUL R60, R2.reuse, R63 ;  /* 0x0000003f023c7220 */ /* 0x040fe20000400000 */
[----:B------:R-:W-:Y:S01]  /*10a40*/  FMUL R117, R2, R117 ;  /* 0x0000007502757220 */ /* 0x000fe20000400000 */
[----:B------:R-:W-:Y:S01]  /*10a50*/  @!P4 FMUL R25, R25, 16777216 ;  /* 0x4b8000001919c820 */ /* 0x000fe20000400000 */
[----:B------:R-:W-:Y:S01]  /*10a60*/  @!P4 FMUL R129, R129, 16777216 ;  /* 0x4b8000008181c820 */ /* 0x000fe20000400000 */
[C---:B--2---:R-:W-:Y:S01]  /*10a70*/  FMUL R3, R0.reuse, R3 ;  /* 0x0000000300037220 */ /* 0x044fe20000400000 */
[----:B------:R-:W-:Y:S01]  /*10a80*/  FMUL R2, R0, R121 ;  /* 0x0000007900027220 */ /* 0x000fe20000400000 */
[----:B------:R-:W-:Y:S01]  /*10a90*/  FSEL R37, R37, R140, P3 ;  /* 0x0000008c25257208 */ /* 0x000fe20001800000 */
[----:B------:R-:W-:Y:S01]  /*10aa0*/  @!P2 FMUL R24, R24, 16777216 ;  /* 0x4b8000001818a820 */ /* 0x000fe20000400000 */
[----:B------:R-:W-:Y:S01]  /*10ab0*/  LEA R68, R17, R14, 0x1 ;  /* 0x0000000e11447211 */ /* 0x000fe200078e08ff */
[----:B------:R-:W-:Y:S01]  /*10ac0*/  @!P4 FMUL R29, R29, 16777216 ;  /* 0x4b8000001d1dc820 */ /* 0x000fe20000400000 */
[----:B------:R-:W-:Y:S01]  /*10ad0*/  @!P4 FMUL R133, R133, 16777216 ;  /* 0x4b8000008585c820 */ /* 0x000fe20000400000 */
[C---:B------:R-:W-:Y:S01]  /*10ae0*/  FMUL R19, R0.reuse, R19 ;  /* 0x0000001300137220 */ /* 0x040fe20000400000 */
[----:B------:R-:W-:Y:S01]  /*10af0*/  FMUL R14, R0, R125 ;  /* 0x0000007d000e7220 */ /* 0x000fe20000400000 */
[----:B------:R-:W-:Y:S01]  /*10b00*/  FSEL R41, R41, R144, P3 ;  /* 0x0000009029297208 */ /* 0x000fe20001800000 */
[----:B------:R-:W-:Y:S01]  /*10b10*/  @!P2 FMUL R28, R28, 16777216 ;  /* 0x4b8000001c1ca820 */ /* 0x000fe20000400000 */
[----:B------:R-:W-:Y:S01]  /*10b20*/  FMUL R17, R13, R20 ;  /* 0x000000140d117220 */ /* 0x000fe20000400000 */
[----:B------:R-:W-:Y:S01]  /*10b30*/  FSEL R45, R45, R148, P3 ;  /* 0x000000942d2d7208 */ /* 0x000fe20001800000 */
[----:B------:R-:W-:Y:S01]  /*10b40*/  @!P4 FMUL R33, R33, 16777216 ;  /* 0x4b8000002121c820 */ /* 0x000fe20000400000 */
[----:B------:R-:W-:Y:S01]  /*10b50*/  @!P4 FMUL R137, R137, 16777216 ;  /* 0x4b8000008989c820 */ /* 0x000fe20000400000 */
[C---:B------:R-:W-:Y:S01]  /*10b60*/  FMUL R25, R0.reuse, R25 ;  /* 0x0000001900197220 */ /* 0x040fe20000400000 */
[----:B------:R-:W-:Y:S01]  /*10b70*/  FMUL R20, R0, R129 ;  /* 0x0000008100147220 */ /* 0x000fe20000400000 */
[----:B------:R-:W-:Y:S01]  /*10b80*/  @!P2 FMUL R32, R32, 16777216 ;  /* 0x4b8000002020a820 */ /* 0x000fe20000400000 */
[----:B------:R-:W-:Y:S01]  /*10b90*/  FMUL R53, R13, R24 ;  /* 0x000000180d357220 */ /* 0x000fe20000400000 */
[----:B------:R-:W-:Y:S01]  /*10ba0*/  F2FP.BF16.F32.PACK_AB R2, R2, R3 ;  /* 0x000000030202723e */ /* 0x000fe200000010ff */
[----:B------:R-:W-:Y:S01]  /*10bb0*/  @!P4 FMUL R37, R37, 16777216 ;  /* 0x4b8000002525c820 */ /* 0x000fe20000400000 */
[----:B------:R-:W-:Y:S01]  /*10bc0*/  @!P4 FMUL R141, R141, 16777216 ;  /* 0x4b8000008d8dc820 */ /* 0x000fe20000400000 */
[C---:B------:R-:W-:Y:S01]  /*10bd0*/  FMUL R29, R0.reuse, R29 ;  /* 0x0000001d001d7220 */ /* 0x040fe20000400000 */
[----:B------:R-:W-:Y:S01]  /*10be0*/  FMUL R24, R0, R133 ;  /* 0x0000008500187220 */ /* 0x000fe20000400000 */
[----:B------:R-:W-:Y:S01]  /*10bf0*/  F2FP.BF16.F32.PACK_AB R21, R4, R21 ;  /* 0x000000150415723e */ /* 0x000fe200000010ff */
        /* <DEDUP_REMOVED lines=12> */
[C---:B------:R-:W-:Y:S01]  /*10cc0*/  FMUL R37, R0.reuse, R37 ;  /* 0x0000002500257220 */ /* 0x040fe20000400000 */
[----:B------:R-:W-:Y:S01]  /*10cd0*/  FMUL R32, R0, R141 ;  /* 0x0000008d00207220 */ /* 0x000fe20000400000 */
[----:B------:R-:W-:Y:S01]  /*10ce0*/  F2FP.BF16.F32.PACK_AB R22, R22, R27 ;  /* 0x0000001b1616723e */ /* 0x000fe200000010ff */
[----:B------:R-:W-:Y:S01]  /*10cf0*/  STS [R65], R2 ;  /* 0x0000000241007388 */ /* 0x000fe20000000800 */
[C---:B------:R-:W-:Y:S01]  /*10d00*/  FMUL R59, R13.reuse, R36 ;  /* 0x000000240d3b7220 */ /* 0x040fe20000400000 */
[----:B------:R-:W-:Y:S01]  /*10d10*/  F2FP.BF16.F32.PACK_AB R24, R24, R29 ;  /* 0x0000001d1818723e */ /* 0x000fe200000010ff */
[C---:B------:R-:W-:Y:S01]  /*10d20*/  FMUL R41, R0.reuse, R41 ;  /* 0x0000002900297220 */ /* 0x040fe20000400000 */
[----:B------:R-:W-:Y:S01]  /*10d30*/  STS [R64+0x400], R21 ;  /* 0x0004001540007388 */ /* 0x000fe20000000800 */
[----:B------:R-:W-:Y:S01]  /*10d40*/  FMUL R36, R0, R145 ;  /* 0x0000009100247220 */ /* 0x000fe20000400000 */
[----:B------:R-:W-:Y:S01]  /*10d50*/  F2FP.BF16.F32.PACK_AB R26, R26, R31 ;  /* 0x0000001f1a1a723e */ /* 0x000fe200000010ff */
[----:B------:R-:W-:Y:S01]  /*10d60*/  FMUL R45, R0, R45 ;  /* 0x0000002d002d7220 */ /* 0x000fe20000400000 */
[----:B------:R-:W-:Y:S01]  /*10d70*/  STS [R65+0x10], R14 ;  /* 0x0000100e41007388 */ /* 0x000fe20000000800 */
[----:B------:R-:W-:Y:S01]  /*10d80*/  F2FP.BF16.F32.PACK_AB R28, R28, R33 ;  /* 0x000000211c1c723e */ /* 0x000fe200000010ff */
[----:B------:R-:W-:Y:S01]  /*10d90*/  FMUL R0, R0, R149 ;  /* 0x0000009500007220 */ /* 0x000fe20000400000 */
[----:B------:R-:W-:Y:S01]  /*10da0*/  F2FP.BF16.F32.PACK_AB R30, R30, R35 ;  /* 0x000000231e1e723e */ /* 0x000fe200000010ff */
[----:B------:R0:W-:Y:S01]  /*10db0*/  STS [R67+0x410], R16 ;  /* 0x0004101043007388 */ /* 0x0001e20000000800 */
[----:B------:R-:W-:Y:S01]  /*10dc0*/  F2FP.BF16.F32.PACK_AB R32, R32, R37 ;  /* 0x000000252020723e */ /* 0x000fe200000010ff */
[----:B------:R-:W-:Y:S01]  /*10dd0*/  @!P2 FMUL R90, R90, 16777216 ;  /* 0x4b8000005a5aa820 */ /* 0x000fe20000400000 */
[----:B------:R-:W-:Y:S01]  /*10de0*/  F2FP.BF16.F32.PACK_AB R34, R34, R39 ;  /* 0x000000272222723e */ /* 0x000fe200000010ff */
[----:B------:R-:W-:Y:S01]  /*10df0*/  STS [R65+0x20], R20 ;  /* 0x0000201441007388 */ /* 0x000fe20000000800 */
        /* <DEDUP_REMOVED lines=8> */
[C---:B------:R-:W-:Y:S01]  /*10e80*/  FMUL R90, R13.reuse, R90 ;  /* 0x0000005a0d5a7220 */ /* 0x040fe20000400000 */
[----:B------:R-:W-:Y:S01]  /*10e90*/  @!P2 FMUL R102, R102, 16777216 ;  /* 0x4b8000006666a820 */ /* 0x000fe20000400000 */
[C---:B------:R-:W-:Y:S01]  /*10ea0*/  FMUL R94, R13.reuse, R94 ;  /* 0x0000005e0d5e7220 */ /* 0x040fe20000400000 */
[----:B------:R-:W-:Y:S01]  /*10eb0*/  STS [R67+0x430], R26 ;  /* 0x0004301a43007388 */ /* 0x000fe20000000800 */
[----:B------:R-:W-:Y:S01]  /*10ec0*/  @!P2 FMUL R106, R106, 16777216 ;  /* 0x4b8000006a6aa820 */ /* 0x000fe20000400000 */
[----:B------:R-:W-:Y:S01]  /*10ed0*/  FMUL R98, R13, R98 ;  /* 0x000000620d627220 */ /* 0x000fe20000400000 */
[----:B------:R-:W-:Y:S01]  /*10ee0*/  F2FP.BF16.F32.PACK_AB R42, R42, R49 ;  /* 0x000000312a2a723e */ /* 0x000fe200000010ff */
[----:B------:R-:W-:Y:S01]  /*10ef0*/  STS [R65+0x40], R28 ;  /* 0x0000401c41007388 */ /* 0x000fe20000000800 */
[----:B------:R-:W-:Y:S01]  /*10f00*/  F2FP.BF16.F32.PACK_AB R19, R17, R90 ;  /* 0x0000005a1113723e */ /* 0x000fe200000010ff */
[----:B------:R-:W-:Y:S01]  /*10f10*/  @!P2 FMUL R110, R110, 16777216 ;  /* 0x4b8000006e6ea820 */ /* 0x000fe20000400000 */
[----:B------:R-:W-:Y:S01]  /*10f20*/  @!P2 FMUL R54, R54, 16777216 ;  /* 0x4b8000003636a820 */ /* 0x000fe20000400000 */
[----:B------:R-:W-:Y:S01]  /*10f30*/  STS [R67+0x440], R30 ;  /* 0x0004401e43007388 */ /* 0x000fe20000000800 */
[----:B------:R-:W-:Y:S01]  /*10f40*/  FMUL R102, R13, R102 ;  /* 0x000000660d667220 */ /* 0x000fe20000400000 */
[----:B------:R-:W-:Y:S01]  /*10f50*/  F2FP.BF16.F32.PACK_AB R44, R44, R51 ;  /* 0x000000332c2c723e */ /* 0x000fe200000010ff */
[----:B------:R-:W-:Y:S01]  /*10f60*/  @!P2 FMUL R114, R114, 16777216 ;  /* 0x4b8000007272a820 */ /* 0x000fe20000400000 */
[----:B------:R-:W-:Y:S01]  /*10f70*/  STS [R65+0x50], R32 ;  /* 0x0000502041007388 */ /* 0x000fe20000000800 */
[----:B------:R-:W-:Y:S01]  /*10f80*/  F2FP.BF16.F32.PACK_AB R94, R53, R94 ;  /* 0x0000005e355e723e */ /* 0x000fe200000010ff */
[----:B------:R-:W-:Y:S01]  /*10f90*/  @!P2 FMUL R58, R58, 16777216 ;  /* 0x4b8000003a3aa820 */ /* 0x000fe20000400000 */
[----:B------:R-:W-:Y:S01]  /*10fa0*/  FMUL R106, R13, R106 ;  /* 0x0000006a0d6a7220 */ /* 0x000fe20000400000 */
[----:B------:R-:W-:Y:S01]  /*10fb0*/  STS [R67+0x450], R34 ;  /* 0x0004502243007388 */ /* 0x000fe20000000800 */
[----:B------:R-:W-:Y:S01]  /*10fc0*/  F2FP.BF16.F32.PACK_AB R46, R97, R46 ;  /* 0x0000002e612e723e */ /* 0x000fe200000010ff */
[----:B------:R-:W-:Y:S01]  /*10fd0*/  @!P2 FMUL R118, R118, 16777216 ;  /* 0x4b8000007676a820 */ /* 0x000fe20000400000 */
[----:B------:R-:W-:Y:S01]  /*10fe0*/  F2FP.BF16.F32.PACK_AB R98, R55, R98 ;  /* 0x000000623762723e */ /* 0x000fe200000010ff */
[----:B------:R-:W-:Y:S01]  /*10ff0*/  STS [R65+0x60], R36 ;  /* 0x0000602441007388 */ /* 0x000fe20000000800 */
[----:B------:R-:W-:Y:S01]  /*11000*/  @!P2 FMUL R62, R62, 16777216 ;  /* 0x4b8000003e3ea820 */ /* 0x000fe20000400000 */
[C---:B------:R-:W-:Y:S01]  /*11010*/  FMUL R110, R13.reuse, R110 ;  /* 0x0000006e0d6e7220 */ /* 0x040fe20000400000 */
[----:B------:R-:W-:Y:S01]  /*11020*/  FMUL R61, R13, R54 ;  /* 0x000000360d3d7220 */ /* 0x000fe20000400000 */
[----:B------:R-:W-:Y:S01]  /*11030*/  STS [R67+0x460], R38 ;  /* 0x0004602643007388 */ /* 0x000fe20000000800 */
[----:B------:R-:W-:Y:S01]  /*11040*/  F2FP.BF16.F32.PACK_AB R48, R101, R48 ;  /* 0x000000306530723e */ /* 0x000fe200000010ff */
[----:B------:R-:W-:Y:S01]  /*11050*/  FMUL R114, R13, R114 ;  /* 0x000000720d727220 */ /* 0x000fe20000400000 */
[----:B------:R-:W-:Y:S01]  /*11060*/  F2FP.BF16.F32.PACK_AB R102, R57, R102 ;  /* 0x000000663966723e */ /* 0x000fe200000010ff */
        /* <DEDUP_REMOVED lines=8> */
[----:B------:R-:W-:Y:S01]  /*110f0*/  BAR.SYNC.DEFER_BLOCKING 0x0 ;  /* 0x0000000000007b1d */ /* 0x000fe20000010000 */
[----:B------:R-:W-:-:S02]  /*11100*/  F2FP.BF16.F32.PACK_AB R110, R61, R110 ;  /* 0x0000006e3d6e723e */ /* 0x000fc400000010ff */
[----:B------:R-:W-:Y:S02]  /*11110*/  F2FP.BF16.F32.PACK_AB R56, R113, R56 ;  /* 0x000000387138723e */ /* 0x000fe400000010ff */
[----:B------:R-:W-:-:S03]  /*11120*/  F2FP.BF16.F32.PACK_AB R114, R63, R114 ;  /* 0x000000723f72723e */ /* 0x000fc600000010ff */
[----:B------:R-:W1:Y:S01]  /*11130*/  LDC R4, c[0x0][0x290] ;  /* 0x0000a400ff047b82 */ /* 0x000e620000000800 */
[----:B------:R-:W-:Y:S01]  /*11140*/  F2FP.BF16.F32.PACK_AB R60, R117, R60 ;  /* 0x0000003c753c723e */ /* 0x000fe200000010ff */
[----:B------:R-:W-:Y:S01]  /*11150*/  ULDC UR4, c[0x0][0x28c] ;  /* 0x0000a30000047ab9 */ /* 0x000fe20000000800 */
[----:B------:R-:W-:Y:S02]  /*11160*/  F2FP.BF16.F32.PACK_AB R118, R13, R118 ;  /* 0x000000760d76723e */ /* 0x000fe400000010ff */
[C---:B------:R-:W-:Y:S02]  /*11170*/  LOP3.LUT P5, RZ, R18.reuse, 0x200, RZ, 0xc0, !PT ;  /* 0x0000020012ff7812 */ /* 0x040fe400078ac0ff */
[C---:B------:R-:W-:Y:S01]  /*11180*/  LOP3.LUT P6, RZ, R18.reuse, 0x100, RZ, 0xc0, !PT ;  /* 0x0000010012ff7812 */ /* 0x040fe200078cc0ff */
[----:B0-----:R-:W0:Y:S01]  /*11190*/  LDC.64 R16, c[0x0][0x268] ;  /* 0x00009a00ff107b82 */ /* 0x001e220000000a00 */
[C---:B------:R-:W-:Y:S02]  /*111a0*/  LOP3.LUT P4, RZ, R18.reuse, 0x40, RZ, 0xc0, !PT ;  /* 0x0000004012ff7812 */ /* 0x040fe4000788c0ff */
[----:B------:R-:W-:-:S02]  /*111b0*/  LOP3.LUT P3, RZ, R18, 0x20, RZ, 0xc0, !PT ;  /* 0x0000002012ff7812 */ /* 0x000fc4000786c0ff */
[C---:B------:R-:W-:Y:S02]  /*111c0*/  LOP3.LUT P2, RZ, R18.reuse, 0x10, RZ, 0xc0, !PT ;  /* 0x0000001012ff7812 */ /* 0x040fe4000784c0ff */
[C---:B------:R-:W-:Y:S02]  /*111d0*/  LOP3.LUT P1, RZ, R18.reuse, 0x8, RZ, 0xc0, !PT ;  /* 0x0000000812ff7812 */ /* 0x040fe4000782c0ff */
[----:B------:R-:W-:Y:S01]  /*111e0*/  LOP3.LUT P0, RZ, R18, 0x4, RZ, 0xc0, !PT ;  /* 0x0000000412ff7812 */ /* 0x000fe2000780c0ff */
[----:B------:R-:W2:Y:S04]  /*111f0*/  LDS.128 R20, [R66] ;  /* 0x0000000042147984 */ /* 0x000ea80000000c00 */
[----:B------:R-:W3:Y:S01]  /*11200*/  LDS.128 R28, [R68+0x800] ;  /* 0x00080000441c7984 */ /* 0x000ee20000000c00 */
[----:B-1----:R-:W-:-:S03]  /*11210*/  IMAD R15, R4, UR5, R15 ;  /* 0x00000005040f7c24 */ /* 0x002fc6000f8e020f */
[----:B------:R-:W1:Y:S01]  /*11220*/  LDS.128 R32, [R69+0x1000] ;  /* 0x0010000045207984 */ /* 0x000e620000000c00 */
[----:B------:R-:W-:-:S03]  /*11230*/  IMAD R3, R12, UR4, R15 ;  /* 0x000000040c037c24 */ /* 0x000fc6000f8e020f */
[----:B------:R-:W4:Y:S01]  /*11240*/  LDS.128 R36, [R70+0x1800] ;  /* 0x0018000046247984 */ /* 0x000f220000000c00 */
[----:B------:R-:W-:Y:S02]  /*11250*/  IMAD R11, R11, UR4, R15 ;  /* 0x000000040b0b7c24 */ /* 0x000fe4000f8e020f */
[----:B0-----:R-:W-:Y:S01]  /*11260*/  IMAD.WIDE R2, R3, 0x2, R16 ;  /* 0x0000000203027825 */ /* 0x001fe200078e0210 */
[----:B------:R-:W-:Y:S03]  /*11270*/  BAR.SYNC.DEFER_BLOCKING 0x0 ;  /* 0x0000000000007b1d */ /* 0x000fe60000010000 */
[--C-:B------:R-:W-:Y:S02]  /*11280*/  IMAD R13, R10, UR4, R15.reuse ;  /* 0x000000040a0d7c24 */ /* 0x100fe4000f8e020f */
[----:B------:R-:W-:Y:S02]  /*11290*/  IMAD R9, R9, UR4, R15 ;  /* 0x0000000409097c24 */ /* 0x000fe4000f8e020f */
[----:B------:R-:W-:-:S04]  /*112a0*/  IMAD.WIDE R10, R11, 0x2, R16 ;  /* 0x000000020b0a7825 */ /* 0x000fc800078e0210 */
[--C-:B------:R-:W-:Y:S02]  /*112b0*/  IMAD R25, R7, UR4, R15.reuse ;  /* 0x0000000407197c24 */ /* 0x100fe4000f8e020f */
[--C-:B------:R-:W-:Y:S01]  /*112c0*/  IMAD R27, R6, UR4, R15.reuse ;  /* 0x00000004061b7c24 */ /* 0x100fe2000f8e020f */
[----:B------:R-:W-:Y:S04]  /*112d0*/  STS [R65], R42 ;  /* 0x0000002a41007388 */ /* 0x000fe80000000800 */
[----:B------:R0:W-:Y:S04]  /*112e0*/  STS [R64+0x400], R19 ;  /* 0x0004001340007388 */ /* 0x0001e80000000800 */
[----:B------:R-:W-:Y:S04]  /*112f0*/  STS [R65+0x10], R44 ;  /* 0x0000102c41007388 */ /* 0x000fe80000000800 */
[----:B------:R-:W-:Y:S01]  /*11300*/  STS [R67+0x410], R94 ;  /* 0x0004105e43007388 */ /* 0x000fe20000000800 */
[----:B0-----:R-:W-:-:S03]  /*11310*/  IMAD R19, R8, UR4, R15 ;  /* 0x0000000408137c24 */ /* 0x001fc6000f8e020f */
[----:B------:R-:W-:Y:S01]  /*11320*/  STS [R65+0x20], R46 ;  /* 0x0000202e41007388 */ /* 0x000fe20000000800 */
[----:B------:R-:W-:Y:S02]  /*11330*/  IMAD R15, R5, UR4, R15 ;  /* 0x00000004050f7c24 */ /* 0x000fe4000f8e020f */
[--C-:B------:R-:W-:Y:S01]  /*11340*/  IMAD.WIDE R4, R9, 0x2, R16.reuse ;  /* 0x0000000209047825 */ /* 0x100fe200078e0210 */
[----:B------:R-:W-:Y:S03]  /*11350*/  STS [R67+0x420], R98 ;  /* 0x0004206243007388 */ /* 0x000fe60000000800 */
[--C-:B------:R-:W-:Y:S01]  /*11360*/  IMAD.WIDE R6, R19, 0x2, R16.reuse ;  /* 0x0000000213067825 */ /* 0x100fe200078e0210 */
[----:B------:R-:W-:Y:S03]  /*11370*/  STS [R65+0x30], R48 ;  /* 0x0000303041007388 */ /* 0x000fe60000000800 */
[----:B------:R-:W-:Y:S01]  /*11380*/  IMAD.WIDE R8, R25, 0x2, R16 ;  /* 0x0000000219087825 */ /* 0x000fe200078e0210 */
[----:B------:R-:W-:Y:S04]  /*11390*/  STS [R67+0x430], R102 ;  /* 0x0004306643007388 */ /* 0x000fe80000000800 */
[----:B------:R-:W-:Y:S04]  /*113a0*/  STS [R65+0x40], R50 ;  /* 0x0000403241007388 */ /* 0x000fe80000000800 */
[----:B------:R-:W-:Y:S04]  /*113b0*/  STS [R67+0x440], R106 ;  /* 0x0004406a43007388 */ /* 0x000fe80000000800 */
[----:B------:R-:W-:Y:S04]  /*113c0*/  STS [R65+0x50], R52 ;  /* 0x0000503441007388 */ /* 0x000fe80000000800 */
[----:B------:R-:W-:Y:S04]  /*113d0*/  STS [R67+0x450], R110 ;  /* 0x0004506e43007388 */ /* 0x000fe80000000800 */
[----:B------:R-:W-:Y:S04]  /*113e0*/  STS [R65+0x60], R56 ;  /* 0x0000603841007388 */ /* 0x000fe80000000800 */
[----:B------:R-:W-:Y:S04]  /*113f0*/  STS [R67+0x460], R114 ;  /* 0x0004607243007388 */ /* 0x000fe80000000800 */
[----:B------:R-:W-:Y:S04]  /*11400*/  STS [R65+0x70], R60 ;  /* 0x0000703c41007388 */ /* 0x000fe80000000800 */
[----:B------:R-:W-:Y:S01]  /*11410*/  STS [R67+0x470], R118 ;  /* 0x0004707643007388 */ /* 0x000fe20000000800 */
[----:B------:R-:W-:Y:S06]  /*11420*/  BAR.SYNC.DEFER_BLOCKING 0x0 ;  /* 0x0000000000007b1d */ /* 0x000fec0000010000 */
[----:B------:R-:W0:Y:S04]  /*11430*/  LDS.128 R40, [R66] ;  /* 0x0000000042287984 */ /* 0x000e280000000c00 */
[----:B------:R-:W5:Y:S04]  /*11440*/  LDS.128 R44, [R68+0x800] ;  /* 0x00080000442c7984 */ /* 0x000f680000000c00 */
[----:B------:R-:W5:Y:S04]  /*11450*/  LDS.128 R48, [R69+0x1000] ;  /* 0x0010000045307984 */ /* 0x000f680000000c00 */
[----:B--2---:R2:W-:Y:S01]  /*11460*/  @!P5 STG.E.128 desc[UR52][R2.64], R20 ;  /* 0x000000140200d986 */ /* 0x0045e2000c101d34 */
[----:B------:R-:W-:-:S03]  /*11470*/  LOP3.LUT P5, RZ, R18, 0x80, RZ, 0xc0, !PT ;  /* 0x0000008012ff7812 */ /* 0x000fc600078ac0ff */
[----:B---3--:R3:W-:Y:S01]  /*11480*/  @!P6 STG.E.128 desc[UR52][R10.64], R28 ;  /* 0x0000001c0a00e986 */ /* 0x0087e2000c101d34 */
[----:B--2---:R-:W-:-:S04]  /*11490*/  IMAD.WIDE R2, R13, 0x2, R16 ;  /* 0x000000020d027825 */ /* 0x004fc800078e0210 */
[----:B------:R-:W-:-:S05]  /*114a0*/  IMAD.WIDE R12, R27, 0x2, R16 ;  /* 0x000000021b0c7825 */ /* 0x000fca00078e0210 */
[----:B-1----:R3:W-:Y:S04]  /*114b0*/  @!P5 STG.E.128 desc[UR52][R2.64], R32 ;  /* 0x000000200200d986 */ /* 0x0027e8000c101d34 */
[----:B----4-:R3:W-:Y:S04]  /*114c0*/  @!P4 STG.E.128 desc[UR52][R4.64], R36 ;  /* 0x000000240400c986 */ /* 0x0107e8000c101d34 */
[----:B0-----:R3:W-:Y:S04]  /*114d0*/  @!P3 STG.E.128 desc[UR52][R6.64], R40 ;  /* 0x000000280600b986 */ /* 0x0017e8000c101d34 */
[----:B-----5:R3:W-:Y:S04]  /*114e0*/  @!P2 STG.E.128 desc[UR52][R8.64], R44 ;  /* 0x0000002c0800a986 */ /* 0x0207e8000c101d34 */
[----:B------:R3:W-:Y:S01]  /*114f0*/  @!P1 STG.E.128 desc[UR52][R12.64], R48 ;  /* 0x000000300c009986 */ /* 0x0007e2000c101d34 */
[----:B------:R-:W-:Y:S05]  /*11500*/  @P0 EXIT ;  /* 0x000000000000094d */ /* 0x000fea0003800000 */
[----:B------:R-:W0:Y:S01]  /*11510*/  LDS.128 R68, [R70+0x1800] ;  /* 0x0018000046447984 */ /* 0x000e220000000c00 */
[----:B---3--:R-:W-:-:S05]  /*11520*/  IMAD.WIDE R2, R15, 0x2, R16 ;  /* 0x000000020f027825 */ /* 0x008fca00078e0210 */
[----:B0-----:R-:W-:Y:S01]  /*11530*/  STG.E.128 desc[UR52][R2.64], R68 ;  /* 0x0000004402007986 */ /* 0x001fe2000c101d34 */
[----:B------:R-:W-:Y:S05]  /*11540*/  EXIT ;  /* 0x000000000000794d */ /* 0x000fea0003800000 */
.L_x_36:
[----:B------:R-:W-:-:S00]  /*11550*/  BRA `(.L_x_36) ;  /* 0xfffffffc00fc7947 */ /* 0x000fc0000383ffff */
[----:B------:R-:W-:-:S00]  /*11560*/  NOP ;  /* 0x0000000000007918 */ /* 0x000fc00000000000 */
        /* <DEDUP_REMOVED lines=9> */
.L_x_37:


//--------------------- .nv.shared._fwd_kernel    --------------------------
	.section	.nv.shared._fwd_kernel,"aw",@nobits
	.sectionflags	@""
	.align	16
	.zero		1024


//--------------------- .nv.constant0._fwd_kernel --------------------------
	.section	.nv.constant0._fwd_kernel,"a",@progbits
	.sectionflags	@""
	.align	4
.nv.constant0._fwd_kernel:
	.zero		684
